//
// Generated by NVIDIA NVVM Compiler
//
// Compiler Build ID: CL-36424714
// Cuda compilation tools, release 13.0, V13.0.88
// Based on NVVM 20.0.0
//

.version 9.0
.target sm_100
.address_size 64

	// .globl	_Z7initRNGP17curandStateXORWOWmi
.global .align 4 .b8 precalc_xorwow_matrix[102400];
.global .align 4 .b8 precalc_xorwow_offset_matrix[102400];
.global .align 4 .b8 mrg32k3aM1[2304];
.global .align 4 .b8 mrg32k3aM2[2304];
.global .align 4 .b8 mrg32k3aM1SubSeq[2016];
.global .align 4 .b8 mrg32k3aM2SubSeq[2016];
.global .align 4 .b8 mrg32k3aM1Seq[2304];
.global .align 4 .b8 mrg32k3aM2Seq[2304];
.const .align 8 .b8 __cr_lgamma_table[72];
.global .align 1 .b8 _ZN34_INTERNAL_3d952fa6_4_k_cu_1f8824104cuda3std3__45__cpo5beginE[1];
.global .align 1 .b8 _ZN34_INTERNAL_3d952fa6_4_k_cu_1f8824104cuda3std3__45__cpo3endE[1];
.global .align 1 .b8 _ZN34_INTERNAL_3d952fa6_4_k_cu_1f8824104cuda3std3__45__cpo6cbeginE[1];
.global .align 1 .b8 _ZN34_INTERNAL_3d952fa6_4_k_cu_1f8824104cuda3std3__45__cpo4cendE[1];
.global .align 1 .b8 _ZN34_INTERNAL_3d952fa6_4_k_cu_1f8824104cuda3std3__45__cpo6rbeginE[1];
.global .align 1 .b8 _ZN34_INTERNAL_3d952fa6_4_k_cu_1f8824104cuda3std3__45__cpo4rendE[1];
.global .align 1 .b8 _ZN34_INTERNAL_3d952fa6_4_k_cu_1f8824104cuda3std3__45__cpo7crbeginE[1];
.global .align 1 .b8 _ZN34_INTERNAL_3d952fa6_4_k_cu_1f8824104cuda3std3__45__cpo5crendE[1];
.global .align 1 .b8 _ZN34_INTERNAL_3d952fa6_4_k_cu_1f8824104cuda3std3__436_GLOBAL__N__3d952fa6_4_k_cu_1f8824106ignoreE[1];
.global .align 1 .b8 _ZN34_INTERNAL_3d952fa6_4_k_cu_1f8824104cuda3std3__419piecewise_constructE[1];
.global .align 1 .b8 _ZN34_INTERNAL_3d952fa6_4_k_cu_1f8824104cuda3std3__48in_placeE[1];
.global .align 1 .b8 _ZN34_INTERNAL_3d952fa6_4_k_cu_1f8824104cuda3std3__420unreachable_sentinelE[1];
.global .align 1 .b8 _ZN34_INTERNAL_3d952fa6_4_k_cu_1f8824104cuda3std3__47nulloptE[1];
.global .align 1 .b8 _ZN34_INTERNAL_3d952fa6_4_k_cu_1f8824104cuda3std3__48unexpectE[1];
.global .align 1 .b8 _ZN34_INTERNAL_3d952fa6_4_k_cu_1f8824104cuda3std6ranges3__45__cpo4swapE[1];
.global .align 1 .b8 _ZN34_INTERNAL_3d952fa6_4_k_cu_1f8824104cuda3std6ranges3__45__cpo9iter_moveE[1];
.global .align 1 .b8 _ZN34_INTERNAL_3d952fa6_4_k_cu_1f8824104cuda3std6ranges3__45__cpo5beginE[1];
.global .align 1 .b8 _ZN34_INTERNAL_3d952fa6_4_k_cu_1f8824104cuda3std6ranges3__45__cpo3endE[1];
.global .align 1 .b8 _ZN34_INTERNAL_3d952fa6_4_k_cu_1f8824104cuda3std6ranges3__45__cpo6cbeginE[1];
.global .align 1 .b8 _ZN34_INTERNAL_3d952fa6_4_k_cu_1f8824104cuda3std6ranges3__45__cpo4cendE[1];
.global .align 1 .b8 _ZN34_INTERNAL_3d952fa6_4_k_cu_1f8824104cuda3std6ranges3__45__cpo7advanceE[1];
.global .align 1 .b8 _ZN34_INTERNAL_3d952fa6_4_k_cu_1f8824104cuda3std6ranges3__45__cpo9iter_swapE[1];
.global .align 1 .b8 _ZN34_INTERNAL_3d952fa6_4_k_cu_1f8824104cuda3std6ranges3__45__cpo4nextE[1];
.global .align 1 .b8 _ZN34_INTERNAL_3d952fa6_4_k_cu_1f8824104cuda3std6ranges3__45__cpo4prevE[1];
.global .align 1 .b8 _ZN34_INTERNAL_3d952fa6_4_k_cu_1f8824104cuda3std6ranges3__45__cpo4dataE[1];
.global .align 1 .b8 _ZN34_INTERNAL_3d952fa6_4_k_cu_1f8824104cuda3std6ranges3__45__cpo5cdataE[1];
.global .align 1 .b8 _ZN34_INTERNAL_3d952fa6_4_k_cu_1f8824104cuda3std6ranges3__45__cpo4sizeE[1];
.global .align 1 .b8 _ZN34_INTERNAL_3d952fa6_4_k_cu_1f8824104cuda3std6ranges3__45__cpo5ssizeE[1];
.global .align 1 .b8 _ZN34_INTERNAL_3d952fa6_4_k_cu_1f8824104cuda3std6ranges3__45__cpo8distanceE[1];
.global .align 1 .b8 _ZN34_INTERNAL_3d952fa6_4_k_cu_1f8824106thrust24THRUST_300001_SM_1000_NS8cuda_cub3parE[1];
.global .align 1 .b8 _ZN34_INTERNAL_3d952fa6_4_k_cu_1f8824106thrust24THRUST_300001_SM_1000_NS8cuda_cub10par_nosyncE[1];
.global .align 1 .b8 _ZN34_INTERNAL_3d952fa6_4_k_cu_1f8824106thrust24THRUST_300001_SM_1000_NS6system6detail10sequential3seqE[1];
.global .align 1 .b8 _ZN34_INTERNAL_3d952fa6_4_k_cu_1f8824106thrust24THRUST_300001_SM_1000_NS12placeholders2_1E[1];
.global .align 1 .b8 _ZN34_INTERNAL_3d952fa6_4_k_cu_1f8824106thrust24THRUST_300001_SM_1000_NS12placeholders2_2E[1];
.global .align 1 .b8 _ZN34_INTERNAL_3d952fa6_4_k_cu_1f8824106thrust24THRUST_300001_SM_1000_NS12placeholders2_3E[1];
.global .align 1 .b8 _ZN34_INTERNAL_3d952fa6_4_k_cu_1f8824106thrust24THRUST_300001_SM_1000_NS12placeholders2_4E[1];
.global .align 1 .b8 _ZN34_INTERNAL_3d952fa6_4_k_cu_1f8824106thrust24THRUST_300001_SM_1000_NS12placeholders2_5E[1];
.global .align 1 .b8 _ZN34_INTERNAL_3d952fa6_4_k_cu_1f8824106thrust24THRUST_300001_SM_1000_NS12placeholders2_6E[1];
.global .align 1 .b8 _ZN34_INTERNAL_3d952fa6_4_k_cu_1f8824106thrust24THRUST_300001_SM_1000_NS12placeholders2_7E[1];
.global .align 1 .b8 _ZN34_INTERNAL_3d952fa6_4_k_cu_1f8824106thrust24THRUST_300001_SM_1000_NS12placeholders2_8E[1];
.global .align 1 .b8 _ZN34_INTERNAL_3d952fa6_4_k_cu_1f8824106thrust24THRUST_300001_SM_1000_NS12placeholders2_9E[1];
.global .align 1 .b8 _ZN34_INTERNAL_3d952fa6_4_k_cu_1f8824106thrust24THRUST_300001_SM_1000_NS12placeholders3_10E[1];
.global .align 1 .b8 _ZN34_INTERNAL_3d952fa6_4_k_cu_1f8824106thrust24THRUST_300001_SM_1000_NS3seqE[1];

.visible .entry _Z7initRNGP17curandStateXORWOWmi(
	.param .u64 .ptr .align 1 _Z7initRNGP17curandStateXORWOWmi_param_0,
	.param .u64 _Z7initRNGP17curandStateXORWOWmi_param_1,
	.param .u32 _Z7initRNGP17curandStateXORWOWmi_param_2
)
{
	.reg .pred 	%p<25>;
	.reg .b32 	%r<414>;
	.reg .b64 	%rd<19>;

	ld.param.u64 	%rd8, [_Z7initRNGP17curandStateXORWOWmi_param_0];
	ld.param.u64 	%rd9, [_Z7initRNGP17curandStateXORWOWmi_param_1];
	ld.param.u32 	%r183, [_Z7initRNGP17curandStateXORWOWmi_param_2];
	mov.u32 	%r184, %ctaid.x;
	mov.u32 	%r185, %ntid.x;
	mov.u32 	%r186, %tid.x;
	mad.lo.s32 	%r1, %r184, %r185, %r186;
	setp.ge.s32 	%p1, %r1, %r183;
	@%p1 bra 	$L__BB0_44;
	cvta.to.global.u64 	%rd10, %rd8;
	cvt.s64.s32 	%rd18, %r1;
	mul.wide.s32 	%rd11, %r1, 48;
	add.s64 	%rd2, %rd10, %rd11;
	cvt.u32.u64 	%r187, %rd9;
	xor.b32  	%r188, %r187, -1429050551;
	mul.lo.s32 	%r189, %r188, 1099087573;
	{ .reg .b32 tmp; mov.b64 {tmp, %r190}, %rd9; }
	xor.b32  	%r191, %r190, -136515619;
	mul.lo.s32 	%r192, %r191, -1703105765;
	add.s32 	%r193, %r189, %r192;
	add.s32 	%r194, %r193, 6615241;
	add.s32 	%r195, %r189, 123456789;
	st.global.v2.u32 	[%rd2], {%r194, %r195};
	xor.b32  	%r196, %r189, 362436069;
	add.s32 	%r197, %r192, 521288629;
	st.global.v2.u32 	[%rd2+8], {%r196, %r197};
	xor.b32  	%r198, %r192, 88675123;
	add.s32 	%r199, %r189, 5783321;
	st.global.v2.u32 	[%rd2+16], {%r198, %r199};
	setp.eq.s32 	%p2, %r1, 0;
	@%p2 bra 	$L__BB0_43;
	mov.b32 	%r320, 0;
$L__BB0_3:
	and.b64  	%rd4, %rd18, 3;
	setp.eq.s64 	%p3, %rd4, 0;
	@%p3 bra 	$L__BB0_42;
	mul.wide.u32 	%rd12, %r320, 3200;
	mov.u64 	%rd13, precalc_xorwow_matrix;
	add.s64 	%rd5, %rd13, %rd12;
	cvt.u32.u64 	%r3, %rd4;
	mov.b32 	%r321, 0;
$L__BB0_5:
	mov.b32 	%r334, 0;
	mov.u32 	%r335, %r334;
	mov.u32 	%r336, %r334;
	mov.u32 	%r337, %r334;
	mov.u32 	%r338, %r334;
	mov.u32 	%r327, %r334;
$L__BB0_6:
	mul.wide.u32 	%rd14, %r327, 4;
	add.s64 	%rd15, %rd2, %rd14;
	ld.global.u32 	%r11, [%rd15+4];
	shl.b32 	%r12, %r327, 5;
	mov.b32 	%r333, 0;
$L__BB0_7:
	.pragma "nounroll";
	shr.u32 	%r204, %r11, %r333;
	and.b32  	%r205, %r204, 1;
	setp.eq.b32 	%p4, %r205, 1;
	not.pred 	%p5, %p4;
	add.s32 	%r206, %r12, %r333;
	mul.lo.s32 	%r207, %r206, 5;
	mul.wide.u32 	%rd16, %r207, 4;
	add.s64 	%rd6, %rd5, %rd16;
	@%p5 bra 	$L__BB0_9;
	ld.global.u32 	%r208, [%rd6];
	xor.b32  	%r338, %r338, %r208;
	ld.global.u32 	%r209, [%rd6+4];
	xor.b32  	%r337, %r337, %r209;
	ld.global.u32 	%r210, [%rd6+8];
	xor.b32  	%r336, %r336, %r210;
	ld.global.u32 	%r211, [%rd6+12];
	xor.b32  	%r335, %r335, %r211;
	ld.global.u32 	%r212, [%rd6+16];
	xor.b32  	%r334, %r334, %r212;
$L__BB0_9:
	and.b32  	%r214, %r204, 2;
	setp.eq.s32 	%p6, %r214, 0;
	@%p6 bra 	$L__BB0_11;
	ld.global.u32 	%r215, [%rd6+20];
	xor.b32  	%r338, %r338, %r215;
	ld.global.u32 	%r216, [%rd6+24];
	xor.b32  	%r337, %r337, %r216;
	ld.global.u32 	%r217, [%rd6+28];
	xor.b32  	%r336, %r336, %r217;
	ld.global.u32 	%r218, [%rd6+32];
	xor.b32  	%r335, %r335, %r218;
	ld.global.u32 	%r219, [%rd6+36];
	xor.b32  	%r334, %r334, %r219;
$L__BB0_11:
	and.b32  	%r221, %r204, 4;
	setp.eq.s32 	%p7, %r221, 0;
	@%p7 bra 	$L__BB0_13;
	ld.global.u32 	%r222, [%rd6+40];
	xor.b32  	%r338, %r338, %r222;
	ld.global.u32 	%r223, [%rd6+44];
	xor.b32  	%r337, %r337, %r223;
	ld.global.u32 	%r224, [%rd6+48];
	xor.b32  	%r336, %r336, %r224;
	ld.global.u32 	%r225, [%rd6+52];
	xor.b32  	%r335, %r335, %r225;
	ld.global.u32 	%r226, [%rd6+56];
	xor.b32  	%r334, %r334, %r226;
$L__BB0_13:
	and.b32  	%r228, %r204, 8;
	setp.eq.s32 	%p8, %r228, 0;
	@%p8 bra 	$L__BB0_15;
	ld.global.u32 	%r229, [%rd6+60];
	xor.b32  	%r338, %r338, %r229;
	ld.global.u32 	%r230, [%rd6+64];
	xor.b32  	%r337, %r337, %r230;
	ld.global.u32 	%r231, [%rd6+68];
	xor.b32  	%r336, %r336, %r231;
	ld.global.u32 	%r232, [%rd6+72];
	xor.b32  	%r335, %r335, %r232;
	ld.global.u32 	%r233, [%rd6+76];
	xor.b32  	%r334, %r334, %r233;
$L__BB0_15:
	and.b32  	%r235, %r204, 16;
	setp.eq.s32 	%p9, %r235, 0;
	@%p9 bra 	$L__BB0_17;
	ld.global.u32 	%r236, [%rd6+80];
	xor.b32  	%r338, %r338, %r236;
	ld.global.u32 	%r237, [%rd6+84];
	xor.b32  	%r337, %r337, %r237;
	ld.global.u32 	%r238, [%rd6+88];
	xor.b32  	%r336, %r336, %r238;
	ld.global.u32 	%r239, [%rd6+92];
	xor.b32  	%r335, %r335, %r239;
	ld.global.u32 	%r240, [%rd6+96];
	xor.b32  	%r334, %r334, %r240;
$L__BB0_17:
	and.b32  	%r242, %r204, 32;
	setp.eq.s32 	%p10, %r242, 0;
	@%p10 bra 	$L__BB0_19;
	ld.global.u32 	%r243, [%rd6+100];
	xor.b32  	%r338, %r338, %r243;
	ld.global.u32 	%r244, [%rd6+104];
	xor.b32  	%r337, %r337, %r244;
	ld.global.u32 	%r245, [%rd6+108];
	xor.b32  	%r336, %r336, %r245;
	ld.global.u32 	%r246, [%rd6+112];
	xor.b32  	%r335, %r335, %r246;
	ld.global.u32 	%r247, [%rd6+116];
	xor.b32  	%r334, %r334, %r247;
$L__BB0_19:
	and.b32  	%r249, %r204, 64;
	setp.eq.s32 	%p11, %r249, 0;
	@%p11 bra 	$L__BB0_21;
	ld.global.u32 	%r250, [%rd6+120];
	xor.b32  	%r338, %r338, %r250;
	ld.global.u32 	%r251, [%rd6+124];
	xor.b32  	%r337, %r337, %r251;
	ld.global.u32 	%r252, [%rd6+128];
	xor.b32  	%r336, %r336, %r252;
	ld.global.u32 	%r253, [%rd6+132];
	xor.b32  	%r335, %r335, %r253;
	ld.global.u32 	%r254, [%rd6+136];
	xor.b32  	%r334, %r334, %r254;
$L__BB0_21:
	and.b32  	%r256, %r204, 128;
	setp.eq.s32 	%p12, %r256, 0;
	@%p12 bra 	$L__BB0_23;
	ld.global.u32 	%r257, [%rd6+140];
	xor.b32  	%r338, %r338, %r257;
	ld.global.u32 	%r258, [%rd6+144];
	xor.b32  	%r337, %r337, %r258;
	ld.global.u32 	%r259, [%rd6+148];
	xor.b32  	%r336, %r336, %r259;
	ld.global.u32 	%r260, [%rd6+152];
	xor.b32  	%r335, %r335, %r260;
	ld.global.u32 	%r261, [%rd6+156];
	xor.b32  	%r334, %r334, %r261;
$L__BB0_23:
	and.b32  	%r263, %r204, 256;
	setp.eq.s32 	%p13, %r263, 0;
	@%p13 bra 	$L__BB0_25;
	ld.global.u32 	%r264, [%rd6+160];
	xor.b32  	%r338, %r338, %r264;
	ld.global.u32 	%r265, [%rd6+164];
	xor.b32  	%r337, %r337, %r265;
	ld.global.u32 	%r266, [%rd6+168];
	xor.b32  	%r336, %r336, %r266;
	ld.global.u32 	%r267, [%rd6+172];
	xor.b32  	%r335, %r335, %r267;
	ld.global.u32 	%r268, [%rd6+176];
	xor.b32  	%r334, %r334, %r268;
$L__BB0_25:
	and.b32  	%r270, %r204, 512;
	setp.eq.s32 	%p14, %r270, 0;
	@%p14 bra 	$L__BB0_27;
	ld.global.u32 	%r271, [%rd6+180];
	xor.b32  	%r338, %r338, %r271;
	ld.global.u32 	%r272, [%rd6+184];
	xor.b32  	%r337, %r337, %r272;
	ld.global.u32 	%r273, [%rd6+188];
	xor.b32  	%r336, %r336, %r273;
	ld.global.u32 	%r274, [%rd6+192];
	xor.b32  	%r335, %r335, %r274;
	ld.global.u32 	%r275, [%rd6+196];
	xor.b32  	%r334, %r334, %r275;
$L__BB0_27:
	and.b32  	%r277, %r204, 1024;
	setp.eq.s32 	%p15, %r277, 0;
	@%p15 bra 	$L__BB0_29;
	ld.global.u32 	%r278, [%rd6+200];
	xor.b32  	%r338, %r338, %r278;
	ld.global.u32 	%r279, [%rd6+204];
	xor.b32  	%r337, %r337, %r279;
	ld.global.u32 	%r280, [%rd6+208];
	xor.b32  	%r336, %r336, %r280;
	ld.global.u32 	%r281, [%rd6+212];
	xor.b32  	%r335, %r335, %r281;
	ld.global.u32 	%r282, [%rd6+216];
	xor.b32  	%r334, %r334, %r282;
$L__BB0_29:
	and.b32  	%r284, %r204, 2048;
	setp.eq.s32 	%p16, %r284, 0;
	@%p16 bra 	$L__BB0_31;
	ld.global.u32 	%r285, [%rd6+220];
	xor.b32  	%r338, %r338, %r285;
	ld.global.u32 	%r286, [%rd6+224];
	xor.b32  	%r337, %r337, %r286;
	ld.global.u32 	%r287, [%rd6+228];
	xor.b32  	%r336, %r336, %r287;
	ld.global.u32 	%r288, [%rd6+232];
	xor.b32  	%r335, %r335, %r288;
	ld.global.u32 	%r289, [%rd6+236];
	xor.b32  	%r334, %r334, %r289;
$L__BB0_31:
	and.b32  	%r291, %r204, 4096;
	setp.eq.s32 	%p17, %r291, 0;
	@%p17 bra 	$L__BB0_33;
	ld.global.u32 	%r292, [%rd6+240];
	xor.b32  	%r338, %r338, %r292;
	ld.global.u32 	%r293, [%rd6+244];
	xor.b32  	%r337, %r337, %r293;
	ld.global.u32 	%r294, [%rd6+248];
	xor.b32  	%r336, %r336, %r294;
	ld.global.u32 	%r295, [%rd6+252];
	xor.b32  	%r335, %r335, %r295;
	ld.global.u32 	%r296, [%rd6+256];
	xor.b32  	%r334, %r334, %r296;
$L__BB0_33:
	and.b32  	%r298, %r204, 8192;
	setp.eq.s32 	%p18, %r298, 0;
	@%p18 bra 	$L__BB0_35;
	ld.global.u32 	%r299, [%rd6+260];
	xor.b32  	%r338, %r338, %r299;
	ld.global.u32 	%r300, [%rd6+264];
	xor.b32  	%r337, %r337, %r300;
	ld.global.u32 	%r301, [%rd6+268];
	xor.b32  	%r336, %r336, %r301;
	ld.global.u32 	%r302, [%rd6+272];
	xor.b32  	%r335, %r335, %r302;
	ld.global.u32 	%r303, [%rd6+276];
	xor.b32  	%r334, %r334, %r303;
$L__BB0_35:
	and.b32  	%r305, %r204, 16384;
	setp.eq.s32 	%p19, %r305, 0;
	@%p19 bra 	$L__BB0_37;
	ld.global.u32 	%r306, [%rd6+280];
	xor.b32  	%r338, %r338, %r306;
	ld.global.u32 	%r307, [%rd6+284];
	xor.b32  	%r337, %r337, %r307;
	ld.global.u32 	%r308, [%rd6+288];
	xor.b32  	%r336, %r336, %r308;
	ld.global.u32 	%r309, [%rd6+292];
	xor.b32  	%r335, %r335, %r309;
	ld.global.u32 	%r310, [%rd6+296];
	xor.b32  	%r334, %r334, %r310;
$L__BB0_37:
	and.b32  	%r312, %r204, 32768;
	setp.eq.s32 	%p20, %r312, 0;
	@%p20 bra 	$L__BB0_39;
	ld.global.u32 	%r313, [%rd6+300];
	xor.b32  	%r338, %r338, %r313;
	ld.global.u32 	%r314, [%rd6+304];
	xor.b32  	%r337, %r337, %r314;
	ld.global.u32 	%r315, [%rd6+308];
	xor.b32  	%r336, %r336, %r315;
	ld.global.u32 	%r316, [%rd6+312];
	xor.b32  	%r335, %r335, %r316;
	ld.global.u32 	%r317, [%rd6+316];
	xor.b32  	%r334, %r334, %r317;
$L__BB0_39:
	add.s32 	%r333, %r333, 16;
	setp.ne.s32 	%p21, %r333, 32;
	@%p21 bra 	$L__BB0_7;
	mad.lo.s32 	%r318, %r327, -31, %r12;
	add.s32 	%r327, %r318, 1;
	setp.ne.s32 	%p22, %r327, 5;
	@%p22 bra 	$L__BB0_6;
	st.global.u32 	[%rd2+4], %r338;
	st.global.u32 	[%rd2+8], %r337;
	st.global.u32 	[%rd2+12], %r336;
	st.global.u32 	[%rd2+16], %r335;
	st.global.u32 	[%rd2+20], %r334;
	add.s32 	%r321, %r321, 1;
	setp.lt.u32 	%p23, %r321, %r3;
	@%p23 bra 	$L__BB0_5;
$L__BB0_42:
	shr.u64 	%rd7, %rd18, 2;
	add.s32 	%r320, %r320, 1;
	setp.gt.u64 	%p24, %rd18, 3;
	mov.u64 	%rd18, %rd7;
	@%p24 bra 	$L__BB0_3;
$L__BB0_43:
	mov.b32 	%r319, 0;
	st.global.v2.u32 	[%rd2+24], {%r319, %r319};
	st.global.u32 	[%rd2+32], %r319;
	mov.b64 	%rd17, 0;
	st.global.u64 	[%rd2+40], %rd17;
$L__BB0_44:
	ret;

}
	// .globl	_Z19generateRandomWalksP17curandStateXORWOWPiS1_S1_S1_iiii
.visible .entry _Z19generateRandomWalksP17curandStateXORWOWPiS1_S1_S1_iiii(
	.param .u64 .ptr .align 1 _Z19generateRandomWalksP17curandStateXORWOWPiS1_S1_S1_iiii_param_0,
	.param .u64 .ptr .align 1 _Z19generateRandomWalksP17curandStateXORWOWPiS1_S1_S1_iiii_param_1,
	.param .u64 .ptr .align 1 _Z19generateRandomWalksP17curandStateXORWOWPiS1_S1_S1_iiii_param_2,
	.param .u64 .ptr .align 1 _Z19generateRandomWalksP17curandStateXORWOWPiS1_S1_S1_iiii_param_3,
	.param .u64 .ptr .align 1 _Z19generateRandomWalksP17curandStateXORWOWPiS1_S1_S1_iiii_param_4,
	.param .u32 _Z19generateRandomWalksP17curandStateXORWOWPiS1_S1_S1_iiii_param_5,
	.param .u32 _Z19generateRandomWalksP17curandStateXORWOWPiS1_S1_S1_iiii_param_6,
	.param .u32 _Z19generateRandomWalksP17curandStateXORWOWPiS1_S1_S1_iiii_param_7,
	.param .u32 _Z19generateRandomWalksP17curandStateXORWOWPiS1_S1_S1_iiii_param_8
)
{
	.reg .pred 	%p<20>;
	.reg .b32 	%r<267>;
	.reg .b32 	%f<10>;
	.reg .b64 	%rd<35>;
	.reg .b64 	%fd<2>;

	ld.param.u64 	%rd5, [_Z19generateRandomWalksP17curandStateXORWOWPiS1_S1_S1_iiii_param_0];
	ld.param.u64 	%rd8, [_Z19generateRandomWalksP17curandStateXORWOWPiS1_S1_S1_iiii_param_1];
	ld.param.u64 	%rd9, [_Z19generateRandomWalksP17curandStateXORWOWPiS1_S1_S1_iiii_param_2];
	ld.param.u32 	%r115, [_Z19generateRandomWalksP17curandStateXORWOWPiS1_S1_S1_iiii_param_5];
	cvta.to.global.u64 	%rd1, %rd9;
	cvta.to.global.u64 	%rd2, %rd8;
	mov.u32 	%r116, %ctaid.x;
	mov.u32 	%r117, %ntid.x;
	mov.u32 	%r118, %tid.x;
	mad.lo.s32 	%r1, %r116, %r117, %r118;
	setp.ge.s32 	%p1, %r1, %r115;
	@%p1 bra 	$L__BB1_25;
	ld.param.u32 	%r193, [_Z19generateRandomWalksP17curandStateXORWOWPiS1_S1_S1_iiii_param_8];
	cvta.to.global.u64 	%rd10, %rd5;
	mul.wide.s32 	%rd11, %r1, 48;
	add.s64 	%rd3, %rd10, %rd11;
	ld.global.v2.u32 	{%r224, %r250}, [%rd3];
	ld.global.v2.u32 	{%r219, %r218}, [%rd3+8];
	ld.global.v2.u32 	{%r247, %r223}, [%rd3+16];
	ld.global.v2.u32 	{%r8, %r9}, [%rd3+24];
	ld.global.f32 	%f1, [%rd3+32];
	ld.global.f64 	%fd1, [%rd3+40];
	setp.lt.s32 	%p2, %r193, 1;
	@%p2 bra 	$L__BB1_24;
	ld.param.u32 	%r190, [_Z19generateRandomWalksP17curandStateXORWOWPiS1_S1_S1_iiii_param_7];
	ld.param.u32 	%r187, [_Z19generateRandomWalksP17curandStateXORWOWPiS1_S1_S1_iiii_param_6];
	ld.param.u64 	%rd32, [_Z19generateRandomWalksP17curandStateXORWOWPiS1_S1_S1_iiii_param_3];
	mul.wide.s32 	%rd12, %r187, 4;
	add.s64 	%rd13, %rd2, %rd12;
	ld.global.u32 	%r120, [%rd13+4];
	ld.global.u32 	%r121, [%rd13];
	mul.wide.s32 	%rd14, %r190, 4;
	add.s64 	%rd15, %rd2, %rd14;
	ld.global.u32 	%r122, [%rd15+4];
	ld.global.u32 	%r123, [%rd15];
	cvta.to.global.u64 	%rd16, %rd32;
	mul.wide.s32 	%rd17, %r1, 4;
	add.s64 	%rd4, %rd16, %rd17;
	sub.s32 	%r10, %r122, %r123;
	sub.s32 	%r11, %r120, %r121;
	mov.b32 	%r195, 1;
$L__BB1_3:
	rem.s32 	%r19, %r195, %r11;
	setp.eq.s32 	%p3, %r19, 0;
	@%p3 bra 	$L__BB1_14;
	mov.b32 	%r202, 0;
	mov.u32 	%r203, %r224;
	mov.u32 	%r215, %r219;
	mov.u32 	%r216, %r218;
	mov.u32 	%r213, %r247;
	mov.u32 	%r214, %r223;
$L__BB1_5:
	ld.param.u32 	%r221, [_Z19generateRandomWalksP17curandStateXORWOWPiS1_S1_S1_iiii_param_6];
	shr.u32 	%r126, %r250, 2;
	xor.b32  	%r127, %r126, %r250;
	shl.b32 	%r128, %r214, 4;
	shl.b32 	%r129, %r127, 1;
	xor.b32  	%r130, %r128, %r129;
	xor.b32  	%r131, %r130, %r214;
	xor.b32  	%r223, %r131, %r127;
	add.s32 	%r224, %r203, 362437;
	add.s32 	%r132, %r223, %r224;
	cvt.rn.f32.u32 	%f2, %r132;
	fma.rn.f32 	%f3, %f2, 0f2F800000, 0f2F000000;
	setp.leu.f32 	%p4, %f3, 0f3E19999A;
	mov.b32 	%r222, 0;
	mov.u32 	%r247, %r214;
	mov.u32 	%r218, %r213;
	mov.u32 	%r219, %r216;
	mov.u32 	%r250, %r215;
	@%p4 bra 	$L__BB1_11;
	ld.param.u32 	%r221, [_Z19generateRandomWalksP17curandStateXORWOWPiS1_S1_S1_iiii_param_6];
	add.s32 	%r210, %r203, 724874;
	mov.b32 	%r209, 1;
$L__BB1_7:
	mov.u32 	%r219, %r214;
	mov.u32 	%r250, %r213;
	mov.u32 	%r213, %r223;
	mov.u32 	%r222, %r209;
	mul.wide.s32 	%rd18, %r221, 4;
	add.s64 	%rd19, %rd2, %rd18;
	ld.global.u32 	%r38, [%rd19];
	ld.global.u32 	%r134, [%rd19+4];
	sub.s32 	%r39, %r134, %r38;
	setp.eq.s32 	%p5, %r39, 0;
	@%p5 bra 	$L__BB1_10;
	shr.u32 	%r135, %r215, 2;
	xor.b32  	%r136, %r135, %r215;
	shl.b32 	%r137, %r213, 4;
	shl.b32 	%r138, %r136, 1;
	xor.b32  	%r139, %r138, %r137;
	xor.b32  	%r140, %r139, %r136;
	xor.b32  	%r214, %r140, %r213;
	add.s32 	%r141, %r210, %r214;
	rem.u32 	%r142, %r141, %r39;
	add.s32 	%r143, %r142, %r38;
	mul.wide.s32 	%rd20, %r143, 4;
	add.s64 	%rd21, %rd1, %rd20;
	ld.global.u32 	%r221, [%rd21];
	shr.u32 	%r144, %r216, 2;
	xor.b32  	%r145, %r144, %r216;
	shl.b32 	%r146, %r214, 4;
	shl.b32 	%r147, %r145, 1;
	xor.b32  	%r148, %r146, %r147;
	xor.b32  	%r149, %r148, %r214;
	xor.b32  	%r223, %r149, %r145;
	add.s32 	%r150, %r210, %r223;
	add.s32 	%r151, %r150, 362437;
	cvt.rn.f32.u32 	%f4, %r151;
	fma.rn.f32 	%f5, %f4, 0f2F800000, 0f2F000000;
	setp.gt.f32 	%p6, %f5, 0f3E19999A;
	setp.lt.u32 	%p7, %r222, %r195;
	and.pred  	%p8, %p6, %p7;
	add.s32 	%r210, %r210, 724874;
	add.s32 	%r209, %r222, 1;
	mov.u32 	%r215, %r250;
	mov.u32 	%r216, %r219;
	@%p8 bra 	$L__BB1_7;
	add.s32 	%r224, %r210, -362437;
	mov.u32 	%r247, %r214;
	mov.u32 	%r218, %r213;
	bra.uni 	$L__BB1_11;
$L__BB1_10:
	add.s32 	%r224, %r210, -362437;
	add.s32 	%r222, %r222, -1;
	mov.u32 	%r247, %r219;
	mov.u32 	%r218, %r250;
	mov.u32 	%r219, %r216;
	mov.u32 	%r250, %r215;
	mov.u32 	%r223, %r213;
$L__BB1_11:
	setp.ne.s32 	%p9, %r222, %r195;
	@%p9 bra 	$L__BB1_13;
	ld.param.u64 	%rd33, [_Z19generateRandomWalksP17curandStateXORWOWPiS1_S1_S1_iiii_param_4];
	st.global.u32 	[%rd4], %r221;
	cvta.to.global.u64 	%rd22, %rd33;
	mov.u32 	%r153, %ntid.x;
	mov.u32 	%r154, %tid.x;
	mad.lo.s32 	%r155, %r116, %r153, %r154;
	mul.wide.s32 	%rd23, %r155, 4;
	add.s64 	%rd24, %rd22, %rd23;
	st.global.u32 	[%rd24], %r195;
$L__BB1_13:
	add.s32 	%r202, %r202, 1;
	setp.ne.s32 	%p10, %r202, %r19;
	mov.u32 	%r203, %r224;
	mov.u32 	%r215, %r219;
	mov.u32 	%r216, %r218;
	mov.u32 	%r213, %r247;
	mov.u32 	%r214, %r223;
	@%p10 bra 	$L__BB1_5;
$L__BB1_14:
	rem.s32 	%r63, %r195, %r10;
	setp.eq.s32 	%p11, %r63, 0;
	@%p11 bra 	$L__BB1_23;
	mov.b32 	%r231, 0;
	mov.u32 	%r242, %r224;
	mov.u32 	%r234, %r219;
	mov.u32 	%r235, %r218;
	mov.u32 	%r243, %r247;
	mov.u32 	%r237, %r223;
$L__BB1_16:
	ld.param.u32 	%r251, [_Z19generateRandomWalksP17curandStateXORWOWPiS1_S1_S1_iiii_param_7];
	shr.u32 	%r158, %r250, 2;
	xor.b32  	%r159, %r158, %r250;
	shl.b32 	%r160, %r237, 4;
	shl.b32 	%r161, %r159, 1;
	xor.b32  	%r162, %r160, %r161;
	xor.b32  	%r163, %r162, %r237;
	xor.b32  	%r223, %r163, %r159;
	add.s32 	%r224, %r242, 362437;
	add.s32 	%r164, %r223, %r224;
	cvt.rn.f32.u32 	%f6, %r164;
	fma.rn.f32 	%f7, %f6, 0f2F800000, 0f2F000000;
	setp.leu.f32 	%p12, %f7, 0f3E19999A;
	mov.b32 	%r252, 0;
	mov.u32 	%r247, %r237;
	mov.u32 	%r218, %r243;
	mov.u32 	%r219, %r235;
	mov.u32 	%r250, %r234;
	@%p12 bra 	$L__BB1_20;
	ld.param.u32 	%r251, [_Z19generateRandomWalksP17curandStateXORWOWPiS1_S1_S1_iiii_param_7];
	mov.b32 	%r252, 0;
	mov.u32 	%r239, %r223;
	mov.u32 	%r247, %r237;
	mov.u32 	%r250, %r234;
	mov.u32 	%r219, %r235;
$L__BB1_18:
	mov.u32 	%r81, %r247;
	mov.u32 	%r218, %r243;
	mov.u32 	%r223, %r239;
	mul.wide.s32 	%rd25, %r251, 4;
	add.s64 	%rd26, %rd2, %rd25;
	ld.global.u32 	%r82, [%rd26];
	ld.global.u32 	%r166, [%rd26+4];
	sub.s32 	%r83, %r166, %r82;
	setp.eq.s32 	%p13, %r83, 0;
	@%p13 bra 	$L__BB1_20;
	shr.u32 	%r167, %r250, 2;
	xor.b32  	%r168, %r167, %r250;
	shl.b32 	%r169, %r223, 4;
	shl.b32 	%r170, %r168, 1;
	xor.b32  	%r171, %r170, %r169;
	xor.b32  	%r172, %r171, %r168;
	xor.b32  	%r247, %r172, %r223;
	add.s32 	%r85, %r242, 724874;
	add.s32 	%r173, %r247, %r85;
	rem.u32 	%r174, %r173, %r83;
	add.s32 	%r175, %r174, %r82;
	mul.wide.s32 	%rd27, %r175, 4;
	add.s64 	%rd28, %rd1, %rd27;
	ld.global.u32 	%r251, [%rd28];
	add.s32 	%r252, %r252, 1;
	shr.u32 	%r176, %r219, 2;
	xor.b32  	%r177, %r176, %r219;
	shl.b32 	%r178, %r247, 4;
	shl.b32 	%r179, %r177, 1;
	xor.b32  	%r180, %r178, %r179;
	xor.b32  	%r181, %r180, %r247;
	xor.b32  	%r239, %r181, %r177;
	add.s32 	%r224, %r242, 1087311;
	add.s32 	%r182, %r239, %r224;
	cvt.rn.f32.u32 	%f8, %r182;
	fma.rn.f32 	%f9, %f8, 0f2F800000, 0f2F000000;
	setp.gt.f32 	%p14, %f9, 0f3E19999A;
	setp.lt.u32 	%p15, %r252, %r195;
	and.pred  	%p16, %p14, %p15;
	mov.u32 	%r242, %r85;
	mov.u32 	%r243, %r223;
	mov.u32 	%r250, %r218;
	mov.u32 	%r219, %r81;
	mov.u32 	%r218, %r223;
	mov.u32 	%r223, %r239;
	@%p16 bra 	$L__BB1_18;
$L__BB1_20:
	setp.ne.s32 	%p17, %r252, %r195;
	@%p17 bra 	$L__BB1_22;
	ld.param.u64 	%rd34, [_Z19generateRandomWalksP17curandStateXORWOWPiS1_S1_S1_iiii_param_4];
	st.global.u32 	[%rd4], %r251;
	cvta.to.global.u64 	%rd29, %rd34;
	mov.u32 	%r184, %ntid.x;
	mov.u32 	%r185, %tid.x;
	mad.lo.s32 	%r186, %r116, %r184, %r185;
	mul.wide.s32 	%rd30, %r186, 4;
	add.s64 	%rd31, %rd29, %rd30;
	st.global.u32 	[%rd31], %r195;
$L__BB1_22:
	add.s32 	%r231, %r231, 1;
	setp.ne.s32 	%p18, %r231, %r63;
	mov.u32 	%r242, %r224;
	mov.u32 	%r234, %r219;
	mov.u32 	%r235, %r218;
	mov.u32 	%r243, %r247;
	mov.u32 	%r237, %r223;
	@%p18 bra 	$L__BB1_16;
$L__BB1_23:
	ld.param.u32 	%r194, [_Z19generateRandomWalksP17curandStateXORWOWPiS1_S1_S1_iiii_param_8];
	add.s32 	%r105, %r195, 1;
	setp.ne.s32 	%p19, %r195, %r194;
	mov.u32 	%r195, %r105;
	@%p19 bra 	$L__BB1_3;
$L__BB1_24:
	st.global.v2.u32 	[%rd3], {%r224, %r250};
	st.global.v2.u32 	[%rd3+8], {%r219, %r218};
	st.global.v2.u32 	[%rd3+16], {%r247, %r223};
	st.global.v2.u32 	[%rd3+24], {%r8, %r9};
	st.global.f32 	[%rd3+32], %f1;
	st.global.f64 	[%rd3+40], %fd1;
$L__BB1_25:
	ret;

}
	// .globl	_Z15regenerateWalksP17curandStateXORWOWPiS1_S1_S1_iiii
.visible .entry _Z15regenerateWalksP17curandStateXORWOWPiS1_S1_S1_iiii(
	.param .u64 .ptr .align 1 _Z15regenerateWalksP17curandStateXORWOWPiS1_S1_S1_iiii_param_0,
	.param .u64 .ptr .align 1 _Z15regenerateWalksP17curandStateXORWOWPiS1_S1_S1_iiii_param_1,
	.param .u64 .ptr .align 1 _Z15regenerateWalksP17curandStateXORWOWPiS1_S1_S1_iiii_param_2,
	.param .u64 .ptr .align 1 _Z15regenerateWalksP17curandStateXORWOWPiS1_S1_S1_iiii_param_3,
	.param .u64 .ptr .align 1 _Z15regenerateWalksP17curandStateXORWOWPiS1_S1_S1_iiii_param_4,
	.param .u32 _Z15regenerateWalksP17curandStateXORWOWPiS1_S1_S1_iiii_param_5,
	.param .u32 _Z15regenerateWalksP17curandStateXORWOWPiS1_S1_S1_iiii_param_6,
	.param .u32 _Z15regenerateWalksP17curandStateXORWOWPiS1_S1_S1_iiii_param_7,
	.param .u32 _Z15regenerateWalksP17curandStateXORWOWPiS1_S1_S1_iiii_param_8
)
{
	.reg .pred 	%p<12>;
	.reg .b32 	%r<123>;
	.reg .b32 	%f<6>;
	.reg .b64 	%rd<20>;
	.reg .b64 	%fd<2>;

	ld.param.u64 	%rd6, [_Z15regenerateWalksP17curandStateXORWOWPiS1_S1_S1_iiii_param_0];
	ld.param.u64 	%rd7, [_Z15regenerateWalksP17curandStateXORWOWPiS1_S1_S1_iiii_param_1];
	ld.param.u64 	%rd8, [_Z15regenerateWalksP17curandStateXORWOWPiS1_S1_S1_iiii_param_2];
	ld.param.u64 	%rd9, [_Z15regenerateWalksP17curandStateXORWOWPiS1_S1_S1_iiii_param_3];
	ld.param.u64 	%rd10, [_Z15regenerateWalksP17curandStateXORWOWPiS1_S1_S1_iiii_param_4];
	ld.param.u32 	%r59, [_Z15regenerateWalksP17curandStateXORWOWPiS1_S1_S1_iiii_param_5];
	ld.param.u32 	%r57, [_Z15regenerateWalksP17curandStateXORWOWPiS1_S1_S1_iiii_param_6];
	ld.param.u32 	%r58, [_Z15regenerateWalksP17curandStateXORWOWPiS1_S1_S1_iiii_param_8];
	mov.u32 	%r60, %ctaid.x;
	mov.u32 	%r61, %ntid.x;
	mov.u32 	%r62, %tid.x;
	mad.lo.s32 	%r1, %r60, %r61, %r62;
	setp.ge.s32 	%p1, %r1, %r59;
	@%p1 bra 	$L__BB2_11;
	cvta.to.global.u64 	%rd11, %rd6;
	mul.wide.s32 	%rd12, %r1, 48;
	add.s64 	%rd1, %rd11, %rd12;
	ld.global.v2.u32 	{%r116, %r115}, [%rd1];
	ld.global.v2.u32 	{%r114, %r113}, [%rd1+8];
	ld.global.v2.u32 	{%r112, %r111}, [%rd1+16];
	ld.global.v2.u32 	{%r8, %r9}, [%rd1+24];
	ld.global.f32 	%f1, [%rd1+32];
	ld.global.f64 	%fd1, [%rd1+40];
	setp.lt.s32 	%p2, %r58, 1;
	@%p2 bra 	$L__BB2_10;
	cvta.to.global.u64 	%rd13, %rd10;
	mul.wide.s32 	%rd14, %r1, 4;
	add.s64 	%rd2, %rd13, %rd14;
	cvta.to.global.u64 	%rd15, %rd9;
	add.s64 	%rd3, %rd15, %rd14;
	cvta.to.global.u64 	%rd4, %rd7;
	cvta.to.global.u64 	%rd5, %rd8;
	mov.b32 	%r88, 0;
$L__BB2_3:
	ld.global.u32 	%r97, [%rd2];
	setp.gt.s32 	%p3, %r97, %r58;
	@%p3 bra 	$L__BB2_9;
	shr.u32 	%r64, %r115, 2;
	xor.b32  	%r65, %r64, %r115;
	shl.b32 	%r66, %r111, 4;
	shl.b32 	%r67, %r65, 1;
	xor.b32  	%r68, %r66, %r67;
	xor.b32  	%r69, %r68, %r111;
	xor.b32  	%r109, %r69, %r65;
	add.s32 	%r110, %r116, 362437;
	add.s32 	%r70, %r109, %r110;
	cvt.rn.f32.u32 	%f2, %r70;
	fma.rn.f32 	%f3, %f2, 0f2F800000, 0f2F000000;
	setp.leu.f32 	%p4, %f3, 0f3E19999A;
	setp.ge.s32 	%p5, %r97, %r58;
	or.pred  	%p6, %p4, %p5;
	mov.u32 	%r104, %r111;
	mov.u32 	%r105, %r112;
	mov.u32 	%r106, %r113;
	mov.u32 	%r115, %r114;
	mov.u32 	%r108, %r57;
	@%p6 bra 	$L__BB2_8;
	mov.u32 	%r96, %r109;
	mov.u32 	%r108, %r57;
	mov.u32 	%r104, %r111;
	mov.u32 	%r115, %r114;
	mov.u32 	%r106, %r113;
$L__BB2_6:
	mov.u32 	%r28, %r104;
	mov.u32 	%r105, %r112;
	mov.u32 	%r109, %r96;
	mul.wide.s32 	%rd16, %r108, 4;
	add.s64 	%rd17, %rd4, %rd16;
	ld.global.u32 	%r29, [%rd17];
	ld.global.u32 	%r71, [%rd17+4];
	sub.s32 	%r30, %r71, %r29;
	setp.eq.s32 	%p7, %r30, 0;
	@%p7 bra 	$L__BB2_8;
	shr.u32 	%r72, %r115, 2;
	xor.b32  	%r73, %r72, %r115;
	shl.b32 	%r74, %r109, 4;
	shl.b32 	%r75, %r73, 1;
	xor.b32  	%r76, %r75, %r74;
	xor.b32  	%r77, %r76, %r73;
	xor.b32  	%r104, %r77, %r109;
	add.s32 	%r32, %r116, 724874;
	add.s32 	%r78, %r104, %r32;
	rem.u32 	%r79, %r78, %r30;
	add.s32 	%r80, %r79, %r29;
	mul.wide.s32 	%rd18, %r80, 4;
	add.s64 	%rd19, %rd5, %rd18;
	ld.global.u32 	%r108, [%rd19];
	add.s32 	%r97, %r97, 1;
	shr.u32 	%r81, %r106, 2;
	xor.b32  	%r82, %r81, %r106;
	shl.b32 	%r83, %r104, 4;
	shl.b32 	%r84, %r82, 1;
	xor.b32  	%r85, %r83, %r84;
	xor.b32  	%r86, %r85, %r104;
	xor.b32  	%r96, %r86, %r82;
	add.s32 	%r110, %r116, 1087311;
	add.s32 	%r87, %r96, %r110;
	cvt.rn.f32.u32 	%f4, %r87;
	fma.rn.f32 	%f5, %f4, 0f2F800000, 0f2F000000;
	setp.gt.f32 	%p8, %f5, 0f3E19999A;
	setp.lt.s32 	%p9, %r97, %r58;
	and.pred  	%p10, %p8, %p9;
	mov.u32 	%r116, %r32;
	mov.u32 	%r112, %r109;
	mov.u32 	%r115, %r105;
	mov.u32 	%r106, %r28;
	mov.u32 	%r105, %r109;
	mov.u32 	%r109, %r96;
	@%p10 bra 	$L__BB2_6;
$L__BB2_8:
	st.global.u32 	[%rd3], %r108;
	mov.u32 	%r111, %r109;
	mov.u32 	%r112, %r104;
	mov.u32 	%r113, %r105;
	mov.u32 	%r114, %r106;
	mov.u32 	%r116, %r110;
$L__BB2_9:
	add.s32 	%r88, %r88, 1;
	setp.ne.s32 	%p11, %r88, %r58;
	@%p11 bra 	$L__BB2_3;
$L__BB2_10:
	st.global.v2.u32 	[%rd1], {%r116, %r115};
	st.global.v2.u32 	[%rd1+8], {%r114, %r113};
	st.global.v2.u32 	[%rd1+16], {%r112, %r111};
	st.global.v2.u32 	[%rd1+24], {%r8, %r9};
	st.global.f32 	[%rd1+32], %f1;
	st.global.f64 	[%rd1+40], %fd1;
$L__BB2_11:
	ret;

}
	// .globl	_ZN3cub18CUB_300001_SM_10006detail11EmptyKernelIvEEvv
.visible .entry _ZN3cub18CUB_300001_SM_10006detail11EmptyKernelIvEEvv()
{


	ret;

}


// ===== COMPILED SASS (sm_100) =====

	.target	sm_100

	.elftype	@"ET_EXEC"


//--------------------- .note.nv.tkinfo           --------------------------
	.section	.note.nv.tkinfo,"",@"SHT_NOTE"
	.sectionflags	@"SHF_NOTE_NV_TKINFO"
	.tkinfo
        /*0018*/ 	.word	0x00000002
        /*0030*/ 	.string	""
        /*0030*/ 	.string	"ptxas"
        /*0030*/ 	.string	"Cuda compilation tools, release 13.0, V13.0.88"
        /*0030*/ 	.string	"Build cuda_13.0.r13.0/compiler.36424714_0"
        /*0030*/ 	.string	"-arch sm_100 -m 64 "



//--------------------- .note.nv.cuinfo           --------------------------
	.section	.note.nv.cuinfo,"",@"SHT_NOTE"
	.sectionflags	@"SHF_NOTE_NV_CUINFO"
        /*0018*/ 	.short	0x0002
        /*001a*/ 	.short	0x0064
        /*001c*/ 	.short	0x0082
	.zero		2


//--------------------- .nv.info                  --------------------------
	.section	.nv.info,"",@"SHT_CUDA_INFO"
	.align	4


	//----- nvinfo : EIATTR_REGCOUNT
	.align		4
        /*0000*/ 	.byte	0x04, 0x2f
        /*0002*/ 	.short	(.L_53 - .L_52)
	.align		4
.L_52:
        /*0004*/ 	.word	index@(_Z7initRNGP17curandStateXORWOWmi)
        /*0008*/ 	.word	0x0000001f


	//----- nvinfo : EIATTR_FRAME_SIZE
	.align		4
.L_53:
        /*000c*/ 	.byte	0x04, 0x11
        /*000e*/ 	.short	(.L_55 - .L_54)
	.align		4
.L_54:
        /*0010*/ 	.word	index@(_Z7initRNGP17curandStateXORWOWmi)
        /*0014*/ 	.word	0x00000000


	//----- nvinfo : EIATTR_REGCOUNT
	.align		4
.L_55:
        /*0018*/ 	.byte	0x04, 0x2f
        /*001a*/ 	.short	(.L_57 - .L_56)
	.align		4
.L_56:
        /*001c*/ 	.word	index@(_Z19generateRandomWalksP17curandStateXORWOWPiS1_S1_S1_iiii)
        /*0020*/ 	.word	0x0000001f


	//----- nvinfo : EIATTR_FRAME_SIZE
	.align		4
.L_57:
        /*0024*/ 	.byte	0x04, 0x11
        /*0026*/ 	.short	(.L_59 - .L_58)
	.align		4
.L_58:
        /*0028*/ 	.word	index@(_Z19generateRandomWalksP17curandStateXORWOWPiS1_S1_S1_iiii)
        /*002c*/ 	.word	0x00000000


	//----- nvinfo : EIATTR_REGCOUNT
	.align		4
.L_59:
        /*0030*/ 	.byte	0x04, 0x2f
        /*0032*/ 	.short	(.L_61 - .L_60)
	.align		4
.L_60:
        /*0034*/ 	.word	index@(_Z15regenerateWalksP17curandStateXORWOWPiS1_S1_S1_iiii)
        /*0038*/ 	.word	0x0000001e


	//----- nvinfo : EIATTR_FRAME_SIZE
	.align		4
.L_61:
        /*003c*/ 	.byte	0x04, 0x11
        /*003e*/ 	.short	(.L_63 - .L_62)
	.align		4
.L_62:
        /*0040*/ 	.word	index@(_Z15regenerateWalksP17curandStateXORWOWPiS1_S1_S1_iiii)
        /*0044*/ 	.word	0x00000000


	//----- nvinfo : EIATTR_REGCOUNT
	.align		4
.L_63:
        /*0048*/ 	.byte	0x04, 0x2f
        /*004a*/ 	.short	(.L_65 - .L_64)
	.align		4
.L_64:
        /*004c*/ 	.word	index@(_ZN3cub18CUB_300001_SM_10006detail11EmptyKernelIvEEvv)
        /*0050*/ 	.word	0x00000004


	//----- nvinfo : EIATTR_FRAME_SIZE
	.align		4
.L_65:
        /*0054*/ 	.byte	0x04, 0x11
        /*0056*/ 	.short	(.L_67 - .L_66)
	.align		4
.L_66:
        /*0058*/ 	.word	index@(_ZN3cub18CUB_300001_SM_10006detail11EmptyKernelIvEEvv)
        /*005c*/ 	.word	0x00000000


	//----- nvinfo : EIATTR_MIN_STACK_SIZE
	.align		4
.L_67:
        /*0060*/ 	.byte	0x04, 0x12
        /*0062*/ 	.short	(.L_69 - .L_68)
	.align		4
.L_68:
        /*0064*/ 	.word	index@(_ZN3cub18CUB_300001_SM_10006detail11EmptyKernelIvEEvv)
        /*0068*/ 	.word	0x00000000


	//----- nvinfo : EIATTR_MIN_STACK_SIZE
	.align		4
.L_69:
        /*006c*/ 	.byte	0x04, 0x12
        /*006e*/ 	.short	(.L_71 - .L_70)
	.align		4
.L_70:
        /*0070*/ 	.word	index@(_Z15regenerateWalksP17curandStateXORWOWPiS1_S1_S1_iiii)
        /*0074*/ 	.word	0x00000000


	//----- nvinfo : EIATTR_MIN_STACK_SIZE
	.align		4
.L_71:
        /*0078*/ 	.byte	0x04, 0x12
        /*007a*/ 	.short	(.L_73 - .L_72)
	.align		4
.L_72:
        /*007c*/ 	.word	index@(_Z19generateRandomWalksP17curandStateXORWOWPiS1_S1_S1_iiii)
        /*0080*/ 	.word	0x00000000


	//----- nvinfo : EIATTR_MIN_STACK_SIZE
	.align		4
.L_73:
        /*0084*/ 	.byte	0x04, 0x12
        /*0086*/ 	.short	(.L_75 - .L_74)
	.align		4
.L_74:
        /*0088*/ 	.word	index@(_Z7initRNGP17curandStateXORWOWmi)
        /*008c*/ 	.word	0x00000000
.L_75:


//--------------------- .nv.compat                --------------------------
	.section	.nv.compat,"",@"SHT_CUDA_COMPAT_INFO"
	.align	4
        /*0000*/ 	.byte	0x02, 0x09, 0x00, 0x00, 0x02, 0x02, 0x01, 0x00, 0x02, 0x05, 0x05, 0x00, 0x03, 0x07, 0x01, 0x01
        /*0010*/ 	.byte	0x02, 0x03, 0x00, 0x00, 0x02, 0x06, 0x01, 0x00, 0x04, 0x0b, 0x08, 0x00, 0x01, 0x00, 0x00, 0x00
        /*0020*/ 	.byte	0x00, 0x00, 0x00, 0x00


//--------------------- .nv.info._ZN3cub18CUB_300001_SM_10006detail11EmptyKernelIvEEvv --------------------------
	.section	.nv.info._ZN3cub18CUB_300001_SM_10006detail11EmptyKernelIvEEvv,"",@"SHT_CUDA_INFO"
	.sectionflags	@""
	.align	4


	//----- nvinfo : EIATTR_CUDA_API_VERSION
	.align		4
        /*0000*/ 	.byte	0x04, 0x37
        /*0002*/ 	.short	(.L_77 - .L_76)
.L_76:
        /*0004*/ 	.word	0x00000082


	//----- nvinfo : EIATTR_SPARSE_MMA_MASK
	.align		4
.L_77:
        /*0008*/ 	.byte	0x03, 0x50
        /*000a*/ 	.short	0x0000


	//----- nvinfo : EIATTR_MAXREG_COUNT
	.align		4
        /*000c*/ 	.byte	0x03, 0x1b
        /*000e*/ 	.short	0x00ff


	//----- nvinfo : EIATTR_MERCURY_ISA_VERSION
	.align		4
        /*0010*/ 	.byte	0x03, 0x5f
        /*0012*/ 	.short	0x0101


	//----- nvinfo : EIATTR_VRC_CTA_INIT_COUNT
	.align		4
        /*0014*/ 	.byte	0x02, 0x4a
	.zero		1
	.zero		1


	//----- nvinfo : EIATTR_EXIT_INSTR_OFFSETS
	.align		4
        /*0018*/ 	.byte	0x04, 0x1c
        /*001a*/ 	.short	(.L_79 - .L_78)


	//   ....[0]....
.L_78:
        /*001c*/ 	.word	0x00000010


	//----- nvinfo : EIATTR_SW_WAR
	.align		4
.L_79:
        /*0020*/ 	.byte	0x04, 0x36
        /*0022*/ 	.short	(.L_81 - .L_80)
.L_80:
        /*0024*/ 	.word	0x00000008
.L_81:


//--------------------- .nv.info._Z15regenerateWalksP17curandStateXORWOWPiS1_S1_S1_iiii --------------------------
	.section	.nv.info._Z15regenerateWalksP17curandStateXORWOWPiS1_S1_S1_iiii,"",@"SHT_CUDA_INFO"
	.sectionflags	@""
	.align	4


	//----- nvinfo : EIATTR_CUDA_API_VERSION
	.align		4
        /*0000*/ 	.byte	0x04, 0x37
        /*0002*/ 	.short	(.L_83 - .L_82)
.L_82:
        /*0004*/ 	.word	0x00000082


	//----- nvinfo : EIATTR_KPARAM_INFO
	.align		4
.L_83:
        /*0008*/ 	.byte	0x04, 0x17
        /*000a*/ 	.short	(.L_85 - .L_84)
.L_84:
        /*000c*/ 	.word	0x00000000
        /*0010*/ 	.short	0x0008
        /*0012*/ 	.short	0x0034
        /*0014*/ 	.byte	0x00, 0xf0, 0x11, 0x00


	//----- nvinfo : EIATTR_KPARAM_INFO
	.align		4
.L_85:
        /*0018*/ 	.byte	0x04, 0x17
        /*001a*/ 	.short	(.L_87 - .L_86)
.L_86:
        /*001c*/ 	.word	0x00000000
        /*0020*/ 	.short	0x0007
        /*0022*/ 	.short	0x0030
        /*0024*/ 	.byte	0x00, 0xf0, 0x11, 0x00


	//----- nvinfo : EIATTR_KPARAM_INFO
	.align		4
.L_87:
        /*0028*/ 	.byte	0x04, 0x17
        /*002a*/ 	.short	(.L_89 - .L_88)
.L_88:
        /*002c*/ 	.word	0x00000000
        /*0030*/ 	.short	0x0006
        /*0032*/ 	.short	0x002c
        /*0034*/ 	.byte	0x00, 0xf0, 0x11, 0x00


	//----- nvinfo : EIATTR_KPARAM_INFO
	.align		4
.L_89:
        /*0038*/ 	.byte	0x04, 0x17
        /*003a*/ 	.short	(.L_91 - .L_90)
.L_90:
        /*003c*/ 	.word	0x00000000
        /*0040*/ 	.short	0x0005
        /*0042*/ 	.short	0x0028
        /*0044*/ 	.byte	0x00, 0xf0, 0x11, 0x00


	//----- nvinfo : EIATTR_KPARAM_INFO
	.align		4
.L_91:
        /*0048*/ 	.byte	0x04, 0x17
        /*004a*/ 	.short	(.L_93 - .L_92)
.L_92:
        /*004c*/ 	.word	0x00000000
        /*0050*/ 	.short	0x0004
        /*0052*/ 	.short	0x0020
        /*0054*/ 	.byte	0x00, 0xf5, 0x21, 0x00


	//----- nvinfo : EIATTR_KPARAM_INFO
	.align		4
.L_93:
        /*0058*/ 	.byte	0x04, 0x17
        /*005a*/ 	.short	(.L_95 - .L_94)
.L_94:
        /*005c*/ 	.word	0x00000000
        /*0060*/ 	.short	0x0003
        /*0062*/ 	.short	0x0018
        /*0064*/ 	.byte	0x00, 0xf5, 0x21, 0x00


	//----- nvinfo : EIATTR_KPARAM_INFO
	.align		4
.L_95:
        /*0068*/ 	.byte	0x04, 0x17
        /*006a*/ 	.short	(.L_97 - .L_96)
.L_96:
        /*006c*/ 	.word	0x00000000
        /*0070*/ 	.short	0x0002
        /*0072*/ 	.short	0x0010
        /*0074*/ 	.byte	0x00, 0xf5, 0x21, 0x00


	//----- nvinfo : EIATTR_KPARAM_INFO
	.align		4
.L_97:
        /*0078*/ 	.byte	0x04, 0x17
        /*007a*/ 	.short	(.L_99 - .L_98)
.L_98:
        /*007c*/ 	.word	0x00000000
        /*0080*/ 	.short	0x0001
        /*0082*/ 	.short	0x0008
        /*0084*/ 	.byte	0x00, 0xf5, 0x21, 0x00


	//----- nvinfo : EIATTR_KPARAM_INFO
	.align		4
.L_99:
        /*0088*/ 	.byte	0x04, 0x17
        /*008a*/ 	.short	(.L_101 - .L_100)
.L_100:
        /*008c*/ 	.word	0x00000000
        /*0090*/ 	.short	0x0000
        /*0092*/ 	.short	0x0000
        /*0094*/ 	.byte	0x00, 0xf5, 0x21, 0x00


	//----- nvinfo : EIATTR_SPARSE_MMA_MASK
	.align		4
.L_101:
        /*0098*/ 	.byte	0x03, 0x50
        /*009a*/ 	.short	0x0000


	//----- nvinfo : EIATTR_MAXREG_COUNT
	.align		4
        /*009c*/ 	.byte	0x03, 0x1b
        /*009e*/ 	.short	0x00ff


	//----- nvinfo : EIATTR_MERCURY_ISA_VERSION
	.align		4
        /*00a0*/ 	.byte	0x03, 0x5f
        /*00a2*/ 	.short	0x0101


	//----- nvinfo : EIATTR_VRC_CTA_INIT_COUNT
	.align		4
        /*00a4*/ 	.byte	0x02, 0x4a
	.zero		1
	.zero		1


	//----- nvinfo : EIATTR_EXIT_INSTR_OFFSETS
	.align		4
        /*00a8*/ 	.byte	0x04, 0x1c
        /*00aa*/ 	.short	(.L_103 - .L_102)


	//   ....[0]....
.L_102:
        /*00ac*/ 	.word	0x00000070


	//   ....[1]....
        /*00b0*/ 	.word	0x00000840


	//----- nvinfo : EIATTR_CRS_STACK_SIZE
	.align		4
.L_103:
        /*00b4*/ 	.byte	0x04, 0x1e
        /*00b6*/ 	.short	(.L_105 - .L_104)
.L_104:
        /*00b8*/ 	.word	0x00000000


	//----- nvinfo : EIATTR_CBANK_PARAM_SIZE
	.align		4
.L_105:
        /*00bc*/ 	.byte	0x03, 0x19
        /*00be*/ 	.short	0x0038


	//----- nvinfo : EIATTR_PARAM_CBANK
	.align		4
        /*00c0*/ 	.byte	0x04, 0x0a
        /*00c2*/ 	.short	(.L_107 - .L_106)
	.align		4
.L_106:
        /*00c4*/ 	.word	index@(.nv.constant0._Z15regenerateWalksP17curandStateXORWOWPiS1_S1_S1_iiii)
        /*00c8*/ 	.short	0x0380
        /*00ca*/ 	.short	0x0038


	//----- nvinfo : EIATTR_SW_WAR
	.align		4
.L_107:
        /*00cc*/ 	.byte	0x04, 0x36
        /*00ce*/ 	.short	(.L_109 - .L_108)
.L_108:
        /*00d0*/ 	.word	0x00000008
.L_109:


//--------------------- .nv.info._Z19generateRandomWalksP17curandStateXORWOWPiS1_S1_S1_iiii --------------------------
	.section	.nv.info._Z19generateRandomWalksP17curandStateXORWOWPiS1_S1_S1_iiii,"",@"SHT_CUDA_INFO"
	.sectionflags	@""
	.align	4


	//----- nvinfo : EIATTR_CUDA_API_VERSION
	.align		4
        /*0000*/ 	.byte	0x04, 0x37
        /*0002*/ 	.short	(.L_111 - .L_110)
.L_110:
        /*0004*/ 	.word	0x00000082


	//----- nvinfo : EIATTR_KPARAM_INFO
	.align		4
.L_111:
        /*0008*/ 	.byte	0x04, 0x17
        /*000a*/ 	.short	(.L_113 - .L_112)
.L_112:
        /*000c*/ 	.word	0x00000000
        /*0010*/ 	.short	0x0008
        /*0012*/ 	.short	0x0034
        /*0014*/ 	.byte	0x00, 0xf0, 0x11, 0x00


	//----- nvinfo : EIATTR_KPARAM_INFO
	.align		4
.L_113:
        /*0018*/ 	.byte	0x04, 0x17
        /*001a*/ 	.short	(.L_115 - .L_114)
.L_114:
        /*001c*/ 	.word	0x00000000
        /*0020*/ 	.short	0x0007
        /*0022*/ 	.short	0x0030
        /*0024*/ 	.byte	0x00, 0xf0, 0x11, 0x00


	//----- nvinfo : EIATTR_KPARAM_INFO
	.align		4
.L_115:
        /*0028*/ 	.byte	0x04, 0x17
        /*002a*/ 	.short	(.L_117 - .L_116)
.L_116:
        /*002c*/ 	.word	0x00000000
        /*0030*/ 	.short	0x0006
        /*0032*/ 	.short	0x002c
        /*0034*/ 	.byte	0x00, 0xf0, 0x11, 0x00


	//----- nvinfo : EIATTR_KPARAM_INFO
	.align		4
.L_117:
        /*0038*/ 	.byte	0x04, 0x17
        /*003a*/ 	.short	(.L_119 - .L_118)
.L_118:
        /*003c*/ 	.word	0x00000000
        /*0040*/ 	.short	0x0005
        /*0042*/ 	.short	0x0028
        /*0044*/ 	.byte	0x00, 0xf0, 0x11, 0x00


	//----- nvinfo : EIATTR_KPARAM_INFO
	.align		4
.L_119:
        /*0048*/ 	.byte	0x04, 0x17
        /*004a*/ 	.short	(.L_121 - .L_120)
.L_120:
        /*004c*/ 	.word	0x00000000
        /*0050*/ 	.short	0x0004
        /*0052*/ 	.short	0x0020
        /*0054*/ 	.byte	0x00, 0xf5, 0x21, 0x00


	//----- nvinfo : EIATTR_KPARAM_INFO
	.align		4
.L_121:
        /*0058*/ 	.byte	0x04, 0x17
        /*005a*/ 	.short	(.L_123 - .L_122)
.L_122:
        /*005c*/ 	.word	0x00000000
        /*0060*/ 	.short	0x0003
        /*0062*/ 	.short	0x0018
        /*0064*/ 	.byte	0x00, 0xf5, 0x21, 0x00


	//----- nvinfo : EIATTR_KPARAM_INFO
	.align		4
.L_123:
        /*0068*/ 	.byte	0x04, 0x17
        /*006a*/ 	.short	(.L_125 - .L_124)
.L_124:
        /*006c*/ 	.word	0x00000000
        /*0070*/ 	.short	0x0002
        /*0072*/ 	.short	0x0010
        /*0074*/ 	.byte	0x00, 0xf5, 0x21, 0x00


	//----- nvinfo : EIATTR_KPARAM_INFO
	.align		4
.L_125:
        /*0078*/ 	.byte	0x04, 0x17
        /*007a*/ 	.short	(.L_127 - .L_126)
.L_126:
        /*007c*/ 	.word	0x00000000
        /*0080*/ 	.short	0x0001
        /*0082*/ 	.short	0x0008
        /*0084*/ 	.byte	0x00, 0xf5, 0x21, 0x00


	//----- nvinfo : EIATTR_KPARAM_INFO
	.align		4
.L_127:
        /*0088*/ 	.byte	0x04, 0x17
        /*008a*/ 	.short	(.L_129 - .L_128)
.L_128:
        /*008c*/ 	.word	0x00000000
        /*0090*/ 	.short	0x0000
        /*0092*/ 	.short	0x0000
        /*0094*/ 	.byte	0x00, 0xf5, 0x21, 0x00


	//----- nvinfo : EIATTR_SPARSE_MMA_MASK
	.align		4
.L_129:
        /*0098*/ 	.byte	0x03, 0x50
        /*009a*/ 	.short	0x0000


	//----- nvinfo : EIATTR_MAXREG_COUNT
	.align		4
        /*009c*/ 	.byte	0x03, 0x1b
        /*009e*/ 	.short	0x00ff


	//----- nvinfo : EIATTR_MERCURY_ISA_VERSION
	.align		4
        /*00a0*/ 	.byte	0x03, 0x5f
        /*00a2*/ 	.short	0x0101


	//----- nvinfo : EIATTR_VRC_CTA_INIT_COUNT
	.align		4
        /*00a4*/ 	.byte	0x02, 0x4a
	.zero		1
	.zero		1


	//----- nvinfo : EIATTR_EXIT_INSTR_OFFSETS
	.align		4
        /*00a8*/ 	.byte	0x04, 0x1c
        /*00aa*/ 	.short	(.L_131 - .L_130)


	//   ....[0]....
.L_130:
        /*00ac*/ 	.word	0x00000070


	//   ....[1]....
        /*00b0*/ 	.word	0x00001410


	//----- nvinfo : EIATTR_CRS_STACK_SIZE
	.align		4
.L_131:
        /*00b4*/ 	.byte	0x04, 0x1e
        /*00b6*/ 	.short	(.L_133 - .L_132)
.L_132:
        /*00b8*/ 	.word	0x00000000


	//----- nvinfo : EIATTR_CBANK_PARAM_SIZE
	.align		4
.L_133:
        /*00bc*/ 	.byte	0x03, 0x19
        /*00be*/ 	.short	0x0038


	//----- nvinfo : EIATTR_PARAM_CBANK
	.align		4
        /*00c0*/ 	.byte	0x04, 0x0a
        /*00c2*/ 	.short	(.L_135 - .L_134)
	.align		4
.L_134:
        /*00c4*/ 	.word	index@(.nv.constant0._Z19generateRandomWalksP17curandStateXORWOWPiS1_S1_S1_iiii)
        /*00c8*/ 	.short	0x0380
        /*00ca*/ 	.short	0x0038


	//----- nvinfo : EIATTR_SW_WAR
	.align		4
.L_135:
        /*00cc*/ 	.byte	0x04, 0x36
        /*00ce*/ 	.short	(.L_137 - .L_136)
.L_136:
        /*00d0*/ 	.word	0x00000008
.L_137:


//--------------------- .nv.info._Z7initRNGP17curandStateXORWOWmi --------------------------
	.section	.nv.info._Z7initRNGP17curandStateXORWOWmi,"",@"SHT_CUDA_INFO"
	.sectionflags	@""
	.align	4


	//----- nvinfo : EIATTR_CUDA_API_VERSION
	.align		4
        /*0000*/ 	.byte	0x04, 0x37
        /*0002*/ 	.short	(.L_139 - .L_138)
.L_138:
        /*0004*/ 	.word	0x00000082


	//----- nvinfo : EIATTR_KPARAM_INFO
	.align		4
.L_139:
        /*0008*/ 	.byte	0x04, 0x17
        /*000a*/ 	.short	(.L_141 - .L_140)
.L_140:
        /*000c*/ 	.word	0x00000000
        /*0010*/ 	.short	0x0002
        /*0012*/ 	.short	0x0010
        /*0014*/ 	.byte	0x00, 0xf0, 0x11, 0x00


	//----- nvinfo : EIATTR_KPARAM_INFO
	.align		4
.L_141:
        /*0018*/ 	.byte	0x04, 0x17
        /*001a*/ 	.short	(.L_143 - .L_142)
.L_142:
        /*001c*/ 	.word	0x00000000
        /*0020*/ 	.short	0x0001
        /*0022*/ 	.short	0x0008
        /*0024*/ 	.byte	0x00, 0xf0, 0x21, 0x00


	//----- nvinfo : EIATTR_KPARAM_INFO
	.align		4
.L_143:
        /*0028*/ 	.byte	0x04, 0x17
        /*002a*/ 	.short	(.L_145 - .L_144)
.L_144:
        /*002c*/ 	.word	0x00000000
        /*0030*/ 	.short	0x0000
        /*0032*/ 	.short	0x0000
        /*0034*/ 	.byte	0x00, 0xf5, 0x21, 0x00


	//----- nvinfo : EIATTR_SPARSE_MMA_MASK
	.align		4
.L_145:
        /*0038*/ 	.byte	0x03, 0x50
        /*003a*/ 	.short	0x0000


	//----- nvinfo : EIATTR_MAXREG_COUNT
	.align		4
        /*003c*/ 	.byte	0x03, 0x1b
        /*003e*/ 	.short	0x00ff


	//----- nvinfo : EIATTR_MERCURY_ISA_VERSION
	.align		4
        /*0040*/ 	.byte	0x03, 0x5f
        /*0042*/ 	.short	0x0101


	//----- nvinfo : EIATTR_VRC_CTA_INIT_COUNT
	.align		4
        /*0044*/ 	.byte	0x02, 0x4a
	.zero		1
	.zero		1


	//----- nvinfo : EIATTR_EXIT_INSTR_OFFSETS
	.align		4
        /*0048*/ 	.byte	0x04, 0x1c
        /*004a*/ 	.short	(.L_147 - .L_146)


	//   ....[0]....
.L_146:
        /*004c*/ 	.word	0x00000070


	//   ....[1]....
        /*0050*/ 	.word	0x00000f00


	//----- nvinfo : EIATTR_CRS_STACK_SIZE
	.align		4
.L_147:
        /*0054*/ 	.byte	0x04, 0x1e
        /*0056*/ 	.short	(.L_149 - .L_148)
.L_148:
        /*0058*/ 	.word	0x00000000


	//----- nvinfo : EIATTR_CBANK_PARAM_SIZE
	.align		4
.L_149:
        /*005c*/ 	.byte	0x03, 0x19
        /*005e*/ 	.short	0x0014


	//----- nvinfo : EIATTR_PARAM_CBANK
	.align		4
        /*0060*/ 	.byte	0x04, 0x0a
        /*0062*/ 	.short	(.L_151 - .L_150)
	.align		4
.L_150:
        /*0064*/ 	.word	index@(.nv.constant0._Z7initRNGP17curandStateXORWOWmi)
        /*0068*/ 	.short	0x0380
        /*006a*/ 	.short	0x0014


	//----- nvinfo : EIATTR_SW_WAR
	.align		4
.L_151:
        /*006c*/ 	.byte	0x04, 0x36
        /*006e*/ 	.short	(.L_153 - .L_152)
.L_152:
        /*0070*/ 	.word	0x00000008
.L_153:


//--------------------- .nv.callgraph             --------------------------
	.section	.nv.callgraph,"",@"SHT_CUDA_CALLGRAPH"
	.align	4
	.sectionentsize	8
	.align		4
        /*0000*/ 	.word	0x00000000
	.align		4
        /*0004*/ 	.word	0xffffffff
	.align		4
        /*0008*/ 	.word	0x00000000
	.align		4
        /*000c*/ 	.word	0xfffffffe
	.align		4
        /*0010*/ 	.word	0x00000000
	.align		4
        /*0014*/ 	.word	0xfffffffd
	.align		4
        /*0018*/ 	.word	0x00000000
	.align		4
        /*001c*/ 	.word	0xfffffffc


//--------------------- .nv.constant4             --------------------------
	.section	.nv.constant4,"a",@progbits
	.align	8
	.align		8
.nv.constant4:
        /*0000*/ 	.dword	precalc_xorwow_matrix
	.align		8
        /*0008*/ 	.dword	precalc_xorwow_offset_matrix
	.align		8
        /*0010*/ 	.dword	mrg32k3aM1
	.align		8
        /*0018*/ 	.dword	mrg32k3aM2
	.align		8
        /*0020*/ 	.dword	mrg32k3aM1SubSeq
	.align		8
        /*0028*/ 	.dword	mrg32k3aM2SubSeq
	.align		8
        /*0030*/ 	.dword	mrg32k3aM1Seq
	.align		8
        /*0038*/ 	.dword	mrg32k3aM2Seq
	.align		8
        /*0040*/ 	.dword	_ZN34_INTERNAL_3d952fa6_4_k_cu_1f8824104cuda3std3__45__cpo5beginE
	.align		8
        /*0048*/ 	.dword	_ZN34_INTERNAL_3d952fa6_4_k_cu_1f8824104cuda3std3__45__cpo3endE
	.align		8
        /*0050*/ 	.dword	_ZN34_INTERNAL_3d952fa6_4_k_cu_1f8824104cuda3std3__45__cpo6cbeginE
	.align		8
        /*0058*/ 	.dword	_ZN34_INTERNAL_3d952fa6_4_k_cu_1f8824104cuda3std3__45__cpo4cendE
	.align		8
        /*0060*/ 	.dword	_ZN34_INTERNAL_3d952fa6_4_k_cu_1f8824104cuda3std3__45__cpo6rbeginE
	.align		8
        /*0068*/ 	.dword	_ZN34_INTERNAL_3d952fa6_4_k_cu_1f8824104cuda3std3__45__cpo4rendE
	.align		8
        /*0070*/ 	.dword	_ZN34_INTERNAL_3d952fa6_4_k_cu_1f8824104cuda3std3__45__cpo7crbeginE
	.align		8
        /*0078*/ 	.dword	_ZN34_INTERNAL_3d952fa6_4_k_cu_1f8824104cuda3std3__45__cpo5crendE
	.align		8
        /*0080*/ 	.dword	_ZN34_INTERNAL_3d952fa6_4_k_cu_1f8824104cuda3std3__436_GLOBAL__N__3d952fa6_4_k_cu_1f8824106ignoreE
	.align		8
        /*0088*/ 	.dword	_ZN34_INTERNAL_3d952fa6_4_k_cu_1f8824104cuda3std3__419piecewise_constructE
	.align		8
        /*0090*/ 	.dword	_ZN34_INTERNAL_3d952fa6_4_k_cu_1f8824104cuda3std3__48in_placeE
	.align		8
        /*0098*/ 	.dword	_ZN34_INTERNAL_3d952fa6_4_k_cu_1f8824104cuda3std3__420unreachable_sentinelE
	.align		8
        /*00a0*/ 	.dword	_ZN34_INTERNAL_3d952fa6_4_k_cu_1f8824104cuda3std3__47nulloptE
	.align		8
        /*00a8*/ 	.dword	_ZN34_INTERNAL_3d952fa6_4_k_cu_1f8824104cuda3std3__48unexpectE
	.align		8
        /*00b0*/ 	.dword	_ZN34_INTERNAL_3d952fa6_4_k_cu_1f8824104cuda3std6ranges3__45__cpo4swapE
	.align		8
        /*00b8*/ 	.dword	_ZN34_INTERNAL_3d952fa6_4_k_cu_1f8824104cuda3std6ranges3__45__cpo9iter_moveE
	.align		8
        /*00c0*/ 	.dword	_ZN34_INTERNAL_3d952fa6_4_k_cu_1f8824104cuda3std6ranges3__45__cpo5beginE
	.align		8
        /*00c8*/ 	.dword	_ZN34_INTERNAL_3d952fa6_4_k_cu_1f8824104cuda3std6ranges3__45__cpo3endE
	.align		8
        /*00d0*/ 	.dword	_ZN34_INTERNAL_3d952fa6_4_k_cu_1f8824104cuda3std6ranges3__45__cpo6cbeginE
	.align		8
        /*00d8*/ 	.dword	_ZN34_INTERNAL_3d952fa6_4_k_cu_1f8824104cuda3std6ranges3__45__cpo4cendE
	.align		8
        /*00e0*/ 	.dword	_ZN34_INTERNAL_3d952fa6_4_k_cu_1f8824104cuda3std6ranges3__45__cpo7advanceE
	.align		8
        /*00e8*/ 	.dword	_ZN34_INTERNAL_3d952fa6_4_k_cu_1f8824104cuda3std6ranges3__45__cpo9iter_swapE
	.align		8
        /*00f0*/ 	.dword	_ZN34_INTERNAL_3d952fa6_4_k_cu_1f8824104cuda3std6ranges3__45__cpo4nextE
	.align		8
        /*00f8*/ 	.dword	_ZN34_INTERNAL_3d952fa6_4_k_cu_1f8824104cuda3std6ranges3__45__cpo4prevE
	.align		8
        /*0100*/ 	.dword	_ZN34_INTERNAL_3d952fa6_4_k_cu_1f8824104cuda3std6ranges3__45__cpo4dataE
	.align		8
        /*0108*/ 	.dword	_ZN34_INTERNAL_3d952fa6_4_k_cu_1f8824104cuda3std6ranges3__45__cpo5cdataE
	.align		8
        /*0110*/ 	.dword	_ZN34_INTERNAL_3d952fa6_4_k_cu_1f8824104cuda3std6ranges3__45__cpo4sizeE
	.align		8
        /*0118*/ 	.dword	_ZN34_INTERNAL_3d952fa6_4_k_cu_1f8824104cuda3std6ranges3__45__cpo5ssizeE
	.align		8
        /*0120*/ 	.dword	_ZN34_INTERNAL_3d952fa6_4_k_cu_1f8824104cuda3std6ranges3__45__cpo8distanceE
	.align		8
        /*0128*/ 	.dword	_ZN34_INTERNAL_3d952fa6_4_k_cu_1f8824106thrust24THRUST_300001_SM_1000_NS8cuda_cub3parE
	.align		8
        /*0130*/ 	.dword	_ZN34_INTERNAL_3d952fa6_4_k_cu_1f8824106thrust24THRUST_300001_SM_1000_NS8cuda_cub10par_nosyncE
	.align		8
        /*0138*/ 	.dword	_ZN34_INTERNAL_3d952fa6_4_k_cu_1f8824106thrust24THRUST_300001_SM_1000_NS6system6detail10sequential3seqE
	.align		8
        /*0140*/ 	.dword	_ZN34_INTERNAL_3d952fa6_4_k_cu_1f8824106thrust24THRUST_300001_SM_1000_NS12placeholders2_1E
	.align		8
        /*0148*/ 	.dword	_ZN34_INTERNAL_3d952fa6_4_k_cu_1f8824106thrust24THRUST_300001_SM_1000_NS12placeholders2_2E
	.align		8
        /*0150*/ 	.dword	_ZN34_INTERNAL_3d952fa6_4_k_cu_1f8824106thrust24THRUST_300001_SM_1000_NS12placeholders2_3E
	.align		8
        /*0158*/ 	.dword	_ZN34_INTERNAL_3d952fa6_4_k_cu_1f8824106thrust24THRUST_300001_SM_1000_NS12placeholders2_4E
	.align		8
        /*0160*/ 	.dword	_ZN34_INTERNAL_3d952fa6_4_k_cu_1f8824106thrust24THRUST_300001_SM_1000_NS12placeholders2_5E
	.align		8
        /*0168*/ 	.dword	_ZN34_INTERNAL_3d952fa6_4_k_cu_1f8824106thrust24THRUST_300001_SM_1000_NS12placeholders2_6E
	.align		8
        /*0170*/ 	.dword	_ZN34_INTERNAL_3d952fa6_4_k_cu_1f8824106thrust24THRUST_300001_SM_1000_NS12placeholders2_7E
	.align		8
        /*0178*/ 	.dword	_ZN34_INTERNAL_3d952fa6_4_k_cu_1f8824106thrust24THRUST_300001_SM_1000_NS12placeholders2_8E
	.align		8
        /*0180*/ 	.dword	_ZN34_INTERNAL_3d952fa6_4_k_cu_1f8824106thrust24THRUST_300001_SM_1000_NS12placeholders2_9E
	.align		8
        /*0188*/ 	.dword	_ZN34_INTERNAL_3d952fa6_4_k_cu_1f8824106thrust24THRUST_300001_SM_1000_NS12placeholders3_10E
	.align		8
        /*0190*/ 	.dword	_ZN34_INTERNAL_3d952fa6_4_k_cu_1f8824106thrust24THRUST_300001_SM_1000_NS3seqE


//--------------------- .nv.constant3             --------------------------
	.section	.nv.constant3,"a",@progbits
	.align	8
.nv.constant3:
	.type		__cr_lgamma_table,@object
	.size		__cr_lgamma_table,(.L_8 - __cr_lgamma_table)
__cr_lgamma_table:
        /*0000*/ 	.byte	0x00, 0x00, 0x00, 0x00, 0x00, 0x00, 0x00, 0x00, 0x00, 0x00, 0x00, 0x00, 0x00, 0x00, 0x00, 0x00
        /*0010*/ 	.byte	0xef, 0x39, 0xfa, 0xfe, 0x42, 0x2e, 0xe6, 0x3f, 0x02, 0x20, 0x2a, 0xfa, 0x0b, 0xab, 0xfc, 0x3f
        /*0020*/ 	.byte	0xf9, 0x2c, 0x92, 0x7c, 0xa7, 0x6c, 0x09, 0x40, 0xc9, 0x79, 0x44, 0x3c, 0x64, 0x26, 0x13, 0x40
        /*0030*/ 	.byte	0xca, 0x01, 0xcf, 0x3a, 0x27, 0x51, 0x1a, 0x40, 0x30, 0xcc, 0x2d, 0xf3, 0xe1, 0x0c, 0x21, 0x40
        /*0040*/ 	.byte	0x0d, 0xb7, 0xfc, 0x82, 0x8e, 0x35, 0x25, 0x40
.L_8:


//--------------------- .text._ZN3cub18CUB_300001_SM_10006detail11EmptyKernelIvEEvv --------------------------
	.section	.text._ZN3cub18CUB_300001_SM_10006detail11EmptyKernelIvEEvv,"ax",@progbits
	.align	128
        .global         _ZN3cub18CUB_300001_SM_10006detail11EmptyKernelIvEEvv
        .type           _ZN3cub18CUB_300001_SM_10006detail11EmptyKernelIvEEvv,@function
        .size           _ZN3cub18CUB_300001_SM_10006detail11EmptyKernelIvEEvv,(.L_x_32 - _ZN3cub18CUB_300001_SM_10006detail11EmptyKernelIvEEvv)
        .other          _ZN3cub18CUB_300001_SM_10006detail11EmptyKernelIvEEvv,@"STO_CUDA_ENTRY STV_DEFAULT"
_ZN3cub18CUB_300001_SM_10006detail11EmptyKernelIvEEvv:
.text._ZN3cub18CUB_300001_SM_10006detail11EmptyKernelIvEEvv:
[----:B------:R-:W-:Y:S01]  /*0000*/  LDC R1, c[0x0][0x37c] ;  /* 0x0000df00ff017b82 */ /* 0x000fe20000000800 */
[----:B------:R-:W-:Y:S05]  /*0010*/  EXIT ;  /* 0x000000000000794d */ /* 0x000fea0003800000 */
.L_x_0:
[----:B------:R-:W-:-:S00]  /*0020*/  BRA `(.L_x_0) ;  /* 0xfffffffc00fc7947 */ /* 0x000fc0000383ffff */
[----:B------:R-:W-:-:S00]  /*0030*/  NOP ;  /* 0x0000000000007918 */ /* 0x000fc00000000000 */
        /* <DEDUP_REMOVED lines=12> */
.L_x_32:


//--------------------- .text._Z15regenerateWalksP17curandStateXORWOWPiS1_S1_S1_iiii --------------------------
	.section	.text._Z15regenerateWalksP17curandStateXORWOWPiS1_S1_S1_iiii,"ax",@progbits
	.align	128
        .global         _Z15regenerateWalksP17curandStateXORWOWPiS1_S1_S1_iiii
        .type           _Z15regenerateWalksP17curandStateXORWOWPiS1_S1_S1_iiii,@function
        .size           _Z15regenerateWalksP17curandStateXORWOWPiS1_S1_S1_iiii,(.L_x_33 - _Z15regenerateWalksP17curandStateXORWOWPiS1_S1_S1_iiii)
        .other          _Z15regenerateWalksP17curandStateXORWOWPiS1_S1_S1_iiii,@"STO_CUDA_ENTRY STV_DEFAULT"
_Z15regenerateWalksP17curandStateXORWOWPiS1_S1_S1_iiii:
.text._Z15regenerateWalksP17curandStateXORWOWPiS1_S1_S1_iiii:
[----:B------:R-:W-:Y:S01]  /*0000*/  LDC R1, c[0x0][0x37c] ;  /* 0x0000df00ff017b82 */ /* 0x000fe20000000800 */
[----:B------:R-:W0:Y:S07]  /*0010*/  S2R R0, SR_TID.X ;  /* 0x0000000000007919 */ /* 0x000e2e0000002100 */
[----:B------:R-:W0:Y:S01]  /*0020*/  S2UR UR4, SR_CTAID.X ;  /* 0x00000000000479c3 */ /* 0x000e220000002500 */
[----:B------:R-:W1:Y:S07]  /*0030*/  LDCU UR5, c[0x0][0x3a8] ;  /* 0x00007500ff0577ac */ /* 0x000e6e0008000800 */
[----:B------:R-:W0:Y:S02]  /*0040*/  LDC R21, c[0x0][0x360] ;  /* 0x0000d800ff157b82 */ /* 0x000e240000000800 */
[----:B0-----:R-:W-:-:S05]  /*0050*/  IMAD R21, R21, UR4, R0 ;  /* 0x0000000415157c24 */ /* 0x001fca000f8e0200 */
[----:B-1----:R-:W-:-:S13]  /*0060*/  ISETP.GE.AND P0, PT, R21, UR5, PT ;  /* 0x0000000515007c0c */ /* 0x002fda000bf06270 */
[----:B------:R-:W-:Y:S05]  /*0070*/  @P0 EXIT ;  /* 0x000000000000094d */ /* 0x000fea0003800000 */
[----:B------:R-:W0:Y:S01]  /*0080*/  LDC.64 R14, c[0x0][0x380] ;  /* 0x0000e000ff0e7b82 */ /* 0x000e220000000a00 */
[----:B------:R-:W1:Y:S01]  /*0090*/  LDCU.64 UR6, c[0x0][0x358] ;  /* 0x00006b00ff0677ac */ /* 0x000e620008000a00 */
[----:B------:R-:W2:Y:S01]  /*00a0*/  LDCU UR4, c[0x0][0x3b4] ;  /* 0x00007680ff0477ac */ /* 0x000ea20008000800 */
[----:B0-----:R-:W-:-:S05]  /*00b0*/  IMAD.WIDE R14, R21, 0x30, R14 ;  /* 0x00000030150e7825 */ /* 0x001fca00078e020e */
[----:B-1----:R0:W5:Y:S04]  /*00c0*/  LDG.E R19, desc[UR6][R14.64+0x20] ;  /* 0x000020060e137981 */ /* 0x002168000c1e1900 */
[----:B------:R0:W5:Y:S04]  /*00d0*/  LDG.E.64 R12, desc[UR6][R14.64+0x28] ;  /* 0x000028060e0c7981 */ /* 0x000168000c1e1b00 */
[----:B------:R0:W5:Y:S04]  /*00e0*/  LDG.E.64 R10, desc[UR6][R14.64] ;  /* 0x000000060e0a7981 */ /* 0x000168000c1e1b00 */
[----:B------:R0:W5:Y:S04]  /*00f0*/  LDG.E.64 R16, desc[UR6][R14.64+0x8] ;  /* 0x000008060e107981 */ /* 0x000168000c1e1b00 */
[----:B------:R0:W5:Y:S04]  /*0100*/  LDG.E.64 R8, desc[UR6][R14.64+0x10] ;  /* 0x000010060e087981 */ /* 0x000168000c1e1b00 */
[----:B------:R0:W5:Y:S01]  /*0110*/  LDG.E.64 R6, desc[UR6][R14.64+0x18] ;  /* 0x000018060e067981 */ /* 0x000162000c1e1b00 */
[----:B--2---:R-:W-:-:S09]  /*0120*/  UISETP.GE.AND UP0, UPT, UR4, 0x1, UPT ;  /* 0x000000010400788c */ /* 0x004fd2000bf06270 */
[----:B0-----:R-:W-:Y:S05]  /*0130*/  BRA.U !UP0, `(.L_x_1) ;  /* 0x0000000508a87547 */ /* 0x001fea000b800000 */
[----:B------:R-:W0:Y:S01]  /*0140*/  LDC.64 R4, c[0x0][0x3a0] ;  /* 0x0000e800ff047b82 */ /* 0x000e220000000a00 */
[----:B------:R-:W-:-:S07]  /*0150*/  UMOV UR4, URZ ;  /* 0x000000ff00047c82 */ /* 0x000fce0008000000 */
[----:B------:R-:W1:Y:S01]  /*0160*/  LDC.64 R2, c[0x0][0x398] ;  /* 0x0000e600ff027b82 */ /* 0x000e620000000a00 */
[----:B0-----:R-:W-:-:S04]  /*0170*/  IMAD.WIDE R4, R21, 0x4, R4 ;  /* 0x0000000415047825 */ /* 0x001fc800078e0204 */
[----:B-1----:R-:W-:-:S07]  /*0180*/  IMAD.WIDE R2, R21, 0x4, R2 ;  /* 0x0000000415027825 */ /* 0x002fce00078e0202 */
.L_x_7:
[----:B------:R-:W2:Y:S01]  /*0190*/  LDG.E R18, desc[UR6][R4.64] ;  /* 0x0000000604127981 */ /* 0x000ea2000c1e1900 */
[----:B0-----:R-:W0:Y:S01]  /*01a0*/  LDCU UR5, c[0x0][0x3b4] ;  /* 0x00007680ff0577ac */ /* 0x001e220008000800 */
[----:B------:R-:W-:Y:S01]  /*01b0*/  BSSY.RECONVERGENT B0, `(.L_x_2) ;  /* 0x0000061000007945 */ /* 0x000fe20003800200 */
[----:B------:R-:W-:Y:S01]  /*01c0*/  UIADD3 UR4, UPT, UPT, UR4, 0x1, URZ ;  /* 0x0000000104047890 */ /* 0x000fe2000fffe0ff */
[----:B------:R-:W1:Y:S03]  /*01d0*/  LDCU UR8, c[0x0][0x3b4] ;  /* 0x00007680ff0877ac */ /* 0x000e660008000800 */
[----:B0-----:R-:W-:Y:S02]  /*01e0*/  UISETP.NE.AND UP0, UPT, UR4, UR5, UPT ;  /* 0x000000050400728c */ /* 0x001fe4000bf05270 */
[----:B--2---:R-:W-:-:S13]  /*01f0*/  ISETP.GT.AND P0, PT, R18, UR5, PT ;  /* 0x0000000512007c0c */ /* 0x004fda000bf04270 */
[----:B-1----:R-:W-:Y:S05]  /*0200*/  @P0 BRA `(.L_x_3) ;  /* 0x00000004006c0947 */ /* 0x002fea0003800000 */
[----:B-----5:R-:W-:Y:S01]  /*0210*/  SHF.R.U32.HI R0, RZ, 0x2, R11 ;  /* 0x00000002ff007819 */ /* 0x020fe2000001160b */
[----:B------:R-:W-:Y:S01]  /*0220*/  IMAD.SHL.U32 R20, R9, 0x10, RZ ;  /* 0x0000001009147824 */ /* 0x000fe200078e00ff */
[----:B------:R-:W-:Y:S01]  /*0230*/  IADD3 R22, PT, PT, R10, 0x587c5, RZ ;  /* 0x000587c50a167810 */ /* 0x000fe20007ffe0ff */
[----:B------:R-:W0:Y:S01]  /*0240*/  LDC R23, c[0x0][0x3ac] ;  /* 0x0000eb00ff177b82 */ /* 0x000e220000000800 */
[----:B------:R-:W-:Y:S01]  /*0250*/  LOP3.LUT R0, R0, R11, RZ, 0x3c, !PT ;  /* 0x0000000b00007212 */ /* 0x000fe200078e3cff */
[----:B------:R-:W-:Y:S01]  /*0260*/  BSSY.RECONVERGENT B1, `(.L_x_4) ;  /* 0x000004f000017945 */ /* 0x000fe20003800200 */
[----:B------:R-:W-:Y:S01]  /*0270*/  ISETP.GE.AND P0, PT, R18, UR5, PT ;  /* 0x0000000512007c0c */ /* 0x000fe2000bf06270 */
[----:B------:R-:W-:Y:S02]  /*0280*/  IMAD.MOV.U32 R24, RZ, RZ, R8 ;  /* 0x000000ffff187224 */ /* 0x000fe400078e0008 */
[----:B------:R-:W-:-:S05]  /*0290*/  IMAD.SHL.U32 R11, R0, 0x2, RZ ;  /* 0x00000002000b7824 */ /* 0x000fca00078e00ff */
[----:B------:R-:W-:Y:S01]  /*02a0*/  LOP3.LUT R11, R9, R20, R11, 0x96, !PT ;  /* 0x00000014090b7212 */ /* 0x000fe200078e960b */
[----:B------:R-:W-:-:S03]  /*02b0*/  IMAD.MOV.U32 R20, RZ, RZ, R17 ;  /* 0x000000ffff147224 */ /* 0x000fc600078e0011 */
[----:B------:R-:W-:Y:S01]  /*02c0*/  LOP3.LUT R25, R11, R0, RZ, 0x3c, !PT ;  /* 0x000000000b197212 */ /* 0x000fe200078e3cff */
[----:B------:R-:W-:-:S04]  /*02d0*/  IMAD.MOV.U32 R11, RZ, RZ, 0x2f800000 ;  /* 0x2f800000ff0b7424 */ /* 0x000fc800078e00ff */
[----:B------:R-:W-:-:S05]  /*02e0*/  IMAD.IADD R0, R25, 0x1, R22 ;  /* 0x0000000119007824 */ /* 0x000fca00078e0216 */
[----:B------:R-:W-:-:S05]  /*02f0*/  I2FP.F32.U32 R0, R0 ;  /* 0x0000000000007245 */ /* 0x000fca0000201000 */
[----:B------:R-:W-:Y:S01]  /*0300*/  FFMA R0, R0, R11, 1.1641532182693481445e-10 ;  /* 0x2f00000000007423 */ /* 0x000fe2000000000b */
[----:B------:R-:W-:-:S04]  /*0310*/  MOV R11, R16 ;  /* 0x00000010000b7202 */ /* 0x000fc80000000f00 */
[----:B------:R-:W-:Y:S02]  /*0320*/  FSETP.LEU.OR P0, PT, R0, 0.15000000596046447754, P0 ;  /* 0x3e19999a0000780b */ /* 0x000fe4000070b400 */
[----:B------:R-:W-:-:S11]  /*0330*/  MOV R0, R9 ;  /* 0x0000000900007202 */ /* 0x000fd60000000f00 */
[----:B0-----:R-:W-:Y:S05]  /*0340*/  @P0 BRA `(.L_x_5) ;  /* 0x0000000400000947 */ /* 0x001fea0003800000 */
[----:B------:R-:W-:Y:S01]  /*0350*/  IMAD.MOV.U32 R21, RZ, RZ, R25 ;  /* 0x000000ffff157224 */ /* 0x000fe200078e0019 */
[----:B------:R-:W-:Y:S01]  /*0360*/  MOV R20, R17 ;  /* 0x0000001100147202 */ /* 0x000fe20000000f00 */
[----:B------:R-:W-:Y:S02]  /*0370*/  IMAD.MOV.U32 R0, RZ, RZ, R9 ;  /* 0x000000ffff007224 */ /* 0x000fe400078e0009 */
[----:B------:R-:W-:-:S07]  /*0380*/  IMAD.MOV.U32 R11, RZ, RZ, R16 ;  /* 0x000000ffff0b7224 */ /* 0x000fce00078e0010 */
.L_x_6:
[----:B------:R-:W0:Y:S02]  /*0390*/  LDC.64 R16, c[0x0][0x388] ;  /* 0x0000e200ff107b82 */ /* 0x000e240000000a00 */
[----:B0----5:R-:W-:-:S05]  /*03a0*/  IMAD.WIDE R16, R23, 0x4, R16 ;  /* 0x0000000417107825 */ /* 0x021fca00078e0210 */
[----:B------:R-:W2:Y:S04]  /*03b0*/  LDG.E R26, desc[UR6][R16.64] ;  /* 0x00000006101a7981 */ /* 0x000ea8000c1e1900 */
[----:B------:R-:W2:Y:S01]  /*03c0*/  LDG.E R27, desc[UR6][R16.64+0x4] ;  /* 0x00000406101b7981 */ /* 0x000ea2000c1e1900 */
[----:B------:R-:W-:Y:S01]  /*03d0*/  MOV R24, R8 ;  /* 0x0000000800187202 */ /* 0x000fe20000000f00 */
[----:B------:R-:W-:Y:S02]  /*03e0*/  IMAD.MOV.U32 R25, RZ, RZ, R21 ;  /* 0x000000ffff197224 */ /* 0x000fe400078e0015 */
[----:B--2---:R-:W-:-:S05]  /*03f0*/  IMAD.IADD R27, R27, 0x1, -R26 ;  /* 0x000000011b1b7824 */ /* 0x004fca00078e0a1a */
[----:B------:R-:W-:-:S13]  /*0400*/  ISETP.NE.AND P0, PT, R27, RZ, PT ;  /* 0x000000ff1b00720c */ /* 0x000fda0003f05270 */
[----:B------:R-:W-:Y:S05]  /*0410*/  @!P0 BRA `(.L_x_5) ;  /* 0x0000000000cc8947 */ /* 0x000fea0003800000 */
[----:B------:R-:W0:Y:S01]  /*0420*/  I2F.U32.RP R16, R27 ;  /* 0x0000001b00107306 */ /* 0x000e220000209000 */
[----:B------:R-:W-:Y:S02]  /*0430*/  SHF.R.U32.HI R8, RZ, 0x2, R11 ;  /* 0x00000002ff087819 */ /* 0x000fe4000001160b */
[----:B------:R-:W-:Y:S02]  /*0440*/  IADD3 R21, PT, PT, RZ, -R27, RZ ;  /* 0x8000001bff157210 */ /* 0x000fe40007ffe0ff */
[----:B------:R-:W-:Y:S01]  /*0450*/  LOP3.LUT R11, R8, R11, RZ, 0x3c, !PT ;  /* 0x0000000b080b7212 */ /* 0x000fe200078e3cff */
[----:B------:R-:W-:Y:S01]  /*0460*/  IMAD.SHL.U32 R8, R25, 0x10, RZ ;  /* 0x0000001019087824 */ /* 0x000fe200078e00ff */
[----:B------:R-:W-:-:S03]  /*0470*/  ISETP.NE.U32.AND P1, PT, R27, RZ, PT ;  /* 0x000000ff1b00720c */ /* 0x000fc60003f25070 */
[C---:B------:R-:W-:Y:S01]  /*0480*/  IMAD.SHL.U32 R17, R11.reuse, 0x2, RZ ;  /* 0x000000020b117824 */ /* 0x040fe200078e00ff */
[----:B0-----:R-:W0:Y:S04]  /*0490*/  MUFU.RCP R16, R16 ;  /* 0x0000001000107308 */ /* 0x001e280000001000 */
[----:B------:R-:W-:Y:S02]  /*04a0*/  LOP3.LUT R8, R11, R17, R8, 0x96, !PT ;  /* 0x000000110b087212 */ /* 0x000fe400078e9608 */
[----:B------:R-:W-:Y:S01]  /*04b0*/  IADD3 R11, PT, PT, R10, 0xb0f8a, RZ ;  /* 0x000b0f8a0a0b7810 */ /* 0x000fe20007ffe0ff */
[----:B0-----:R-:W-:Y:S01]  /*04c0*/  VIADD R9, R16, 0xffffffe ;  /* 0x0ffffffe10097836 */ /* 0x001fe20000000000 */
[----:B------:R-:W-:Y:S01]  /*04d0*/  LOP3.LUT R16, R8, R25, RZ, 0x3c, !PT ;  /* 0x0000001908107212 */ /* 0x000fe200078e3cff */
[----:B------:R-:W-:-:S04]  /*04e0*/  IMAD.MOV.U32 R8, RZ, RZ, RZ ;  /* 0x000000ffff087224 */ /* 0x000fc800078e00ff */
[----:B------:R-:W0:Y:S02]  /*04f0*/  F2I.FTZ.U32.TRUNC.NTZ R9, R9 ;  /* 0x0000000900097305 */ /* 0x000e24000021f000 */
[----:B0-----:R-:W-:-:S04]  /*0500*/  IMAD R17, R21, R9, RZ ;  /* 0x0000000915117224 */ /* 0x001fc800078e02ff */
[----:B------:R-:W-:-:S04]  /*0510*/  IMAD.HI.U32 R9, R9, R17, R8 ;  /* 0x0000001109097227 */ /* 0x000fc800078e0008 */
[----:B------:R-:W-:-:S04]  /*0520*/  IMAD.IADD R8, R16, 0x1, R11 ;  /* 0x0000000110087824 */ /* 0x000fc800078e020b */
[----:B------:R-:W-:-:S05]  /*0530*/  IMAD.HI.U32 R9, R9, R8, RZ ;  /* 0x0000000809097227 */ /* 0x000fca00078e00ff */
[----:B------:R-:W-:-:S05]  /*0540*/  IADD3 R9, PT, PT, -R9, RZ, RZ ;  /* 0x000000ff09097210 */ /* 0x000fca0007ffe1ff */
[----:B------:R-:W-:Y:S02]  /*0550*/  IMAD R22, R27, R9, R8 ;  /* 0x000000091b167224 */ /* 0x000fe400078e0208 */
[----:B------:R-:W0:Y:S03]  /*0560*/  LDC.64 R8, c[0x0][0x390] ;  /* 0x0000e400ff087b82 */ /* 0x000e260000000a00 */
[----:B------:R-:W-:-:S13]  /*0570*/  ISETP.GE.U32.AND P0, PT, R22, R27, PT ;  /* 0x0000001b1600720c */ /* 0x000fda0003f06070 */
[----:B------:R-:W-:-:S05]  /*0580*/  @P0 IMAD.IADD R22, R22, 0x1, -R27 ;  /* 0x0000000116160824 */ /* 0x000fca00078e0a1b */
[----:B------:R-:W-:-:S13]  /*0590*/  ISETP.GE.U32.AND P0, PT, R22, R27, PT ;  /* 0x0000001b1600720c */ /* 0x000fda0003f06070 */
[----:B------:R-:W-:Y:S01]  /*05a0*/  @P0 IMAD.IADD R22, R22, 0x1, -R27 ;  /* 0x0000000116160824 */ /* 0x000fe200078e0a1b */
[----:B------:R-:W-:-:S04]  /*05b0*/  @!P1 LOP3.LUT R22, RZ, R27, RZ, 0x33, !PT ;  /* 0x0000001bff169212 */ /* 0x000fc800078e33ff */
[----:B------:R-:W-:-:S05]  /*05c0*/  IADD3 R17, PT, PT, R26, R22, RZ ;  /* 0x000000161a117210 */ /* 0x000fca0007ffe0ff */
[----:B0-----:R-:W-:Y:S01]  /*05d0*/  IMAD.WIDE R8, R17, 0x4, R8 ;  /* 0x0000000411087825 */ /* 0x001fe200078e0208 */
[----:B------:R-:W-:-:S04]  /*05e0*/  SHF.R.U32.HI R17, RZ, 0x2, R20 ;  /* 0x00000002ff117819 */ /* 0x000fc80000011614 */
[----:B------:R-:W-:Y:S01]  /*05f0*/  LOP3.LUT R17, R17, R20, RZ, 0x3c, !PT ;  /* 0x0000001411117212 */ /* 0x000fe200078e3cff */
[----:B------:R-:W-:Y:S01]  /*0600*/  IMAD.SHL.U32 R21, R16, 0x10, RZ ;  /* 0x0000001010157824 */ /* 0x000fe200078e00ff */
[----:B------:R-:W-:Y:S01]  /*0610*/  IADD3 R22, PT, PT, R10, 0x10974f, RZ ;  /* 0x0010974f0a167810 */ /* 0x000fe20007ffe0ff */
[----:B------:R0:W5:Y:S01]  /*0620*/  LDG.E R23, desc[UR6][R8.64] ;  /* 0x0000000608177981 */ /* 0x000162000c1e1900 */
[----:B------:R-:W-:Y:S01]  /*0630*/  IADD3 R18, PT, PT, R18, 0x1, RZ ;  /* 0x0000000112127810 */ /* 0x000fe20007ffe0ff */
[----:B------:R-:W-:-:S03]  /*0640*/  IMAD.SHL.U32 R20, R17, 0x2, RZ ;  /* 0x0000000211147824 */ /* 0x000fc600078e00ff */
[----:B------:R-:W-:Y:S02]  /*0650*/  ISETP.GE.AND P0, PT, R18, UR8, PT ;  /* 0x0000000812007c0c */ /* 0x000fe4000bf06270 */
[----:B------:R-:W-:Y:S02]  /*0660*/  LOP3.LUT R20, R16, R21, R20, 0x96, !PT ;  /* 0x0000001510147212 */ /* 0x000fe400078e9614 */
[----:B0-----:R-:W-:Y:S02]  /*0670*/  MOV R8, R25 ;  /* 0x0000001900087202 */ /* 0x001fe40000000f00 */
[----:B------:R-:W-:Y:S01]  /*0680*/  LOP3.LUT R21, R20, R17, RZ, 0x3c, !PT ;  /* 0x0000001114157212 */ /* 0x000fe200078e3cff */
[----:B------:R-:W-:Y:S02]  /*0690*/  IMAD.MOV.U32 R17, RZ, RZ, 0x2f800000 ;  /* 0x2f800000ff117424 */ /* 0x000fe400078e00ff */
[----:B------:R-:W-:Y:S01]  /*06a0*/  IMAD.MOV.U32 R20, RZ, RZ, R0 ;  /* 0x000000ffff147224 */ /* 0x000fe200078e0000 */
[----:B------:R-:W-:Y:S01]  /*06b0*/  MOV R0, R16 ;  /* 0x0000001000007202 */ /* 0x000fe20000000f00 */
[----:B------:R-:W-:-:S05]  /*06c0*/  IMAD.IADD R10, R21, 0x1, R22 ;  /* 0x00000001150a7824 */ /* 0x000fca00078e0216 */
[----:B------:R-:W-:-:S05]  /*06d0*/  I2FP.F32.U32 R10, R10 ;  /* 0x0000000a000a7245 */ /* 0x000fca0000201000 */
[----:B------:R-:W-:-:S05]  /*06e0*/  FFMA R10, R10, R17, 1.1641532182693481445e-10 ;  /* 0x2f0000000a0a7423 */ /* 0x000fca0000000011 */
[----:B------:R-:W-:Y:S01]  /*06f0*/  FSETP.GT.AND P1, PT, R10, 0.15000000596046447754, PT ;  /* 0x3e19999a0a00780b */ /* 0x000fe20003f24000 */
[----:B------:R-:W-:Y:S01]  /*0700*/  IMAD.MOV.U32 R10, RZ, RZ, R11 ;  /* 0x000000ffff0a7224 */ /* 0x000fe200078e000b */
[----:B------:R-:W-:Y:S01]  /*0710*/  MOV R11, R24 ;  /* 0x00000018000b7202 */ /* 0x000fe20000000f00 */
[----:B------:R-:W-:Y:S02]  /*0720*/  IMAD.MOV.U32 R24, RZ, RZ, R25 ;  /* 0x000000ffff187224 */ /* 0x000fe400078e0019 */
[----:B------:R-:W-:-:S08]  /*0730*/  IMAD.MOV.U32 R25, RZ, RZ, R21 ;  /* 0x000000ffff197224 */ /* 0x000fd000078e0015 */
[----:B------:R-:W-:Y:S05]  /*0740*/  @!P0 BRA P1, `(.L_x_6) ;  /* 0xfffffffc00108947 */ /* 0x000fea000083ffff */
.L_x_5:
[----:B------:R-:W-:Y:S05]  /*0750*/  BSYNC.RECONVERGENT B1 ;  /* 0x0000000000017941 */ /* 0x000fea0003800200 */
.L_x_4:
[----:B-----5:R0:W-:Y:S01]  /*0760*/  STG.E desc[UR6][R2.64], R23 ;  /* 0x0000001702007986 */ /* 0x0201e2000c101906 */
[----:B------:R-:W-:Y:S01]  /*0770*/  MOV R9, R25 ;  /* 0x0000001900097202 */ /* 0x000fe20000000f00 */
[----:B------:R-:W-:Y:S01]  /*0780*/  IMAD.MOV.U32 R8, RZ, RZ, R0 ;  /* 0x000000ffff087224 */ /* 0x000fe200078e0000 */
[----:B------:R-:W-:Y:S01]  /*0790*/  MOV R17, R24 ;  /* 0x0000001800117202 */ /* 0x000fe20000000f00 */
[----:B------:R-:W-:Y:S01]  /*07a0*/  IMAD.MOV.U32 R16, RZ, RZ, R20 ;  /* 0x000000ffff107224 */ /* 0x000fe200078e0014 */
[----:B------:R-:W-:-:S07]  /*07b0*/  MOV R10, R22 ;  /* 0x00000016000a7202 */ /* 0x000fce0000000f00 */
.L_x_3:
[----:B------:R-:W-:Y:S05]  /*07c0*/  BSYNC.RECONVERGENT B0 ;  /* 0x0000000000007941 */ /* 0x000fea0003800200 */
.L_x_2:
[----:B------:R-:W-:Y:S05]  /*07d0*/  BRA.U UP0, `(.L_x_7) ;  /* 0xfffffff9006c7547 */ /* 0x000fea000b83ffff */
.L_x_1:
[----:B-----5:R-:W-:Y:S04]  /*07e0*/  STG.E.64 desc[UR6][R14.64], R10 ;  /* 0x0000000a0e007986 */ /* 0x020fe8000c101b06 */
[----:B------:R-:W-:Y:S04]  /*07f0*/  STG.E.64 desc[UR6][R14.64+0x8], R16 ;  /* 0x000008100e007986 */ /* 0x000fe8000c101b06 */
[----:B------:R-:W-:Y:S04]  /*0800*/  STG.E.64 desc[UR6][R14.64+0x10], R8 ;  /* 0x000010080e007986 */ /* 0x000fe8000c101b06 */
[----:B------:R-:W-:Y:S04]  /*0810*/  STG.E.64 desc[UR6][R14.64+0x18], R6 ;  /* 0x000018060e007986 */ /* 0x000fe8000c101b06 */
[----:B------:R-:W-:Y:S04]  /*0820*/  STG.E.64 desc[UR6][R14.64+0x28], R12 ;  /* 0x0000280c0e007986 */ /* 0x000fe8000c101b06 */
[----:B------:R-:W-:Y:S01]  /*0830*/  STG.E desc[UR6][R14.64+0x20], R19 ;  /* 0x000020130e007986 */ /* 0x000fe2000c101906 */
[----:B------:R-:W-:Y:S05]  /*0840*/  EXIT ;  /* 0x000000000000794d */ /* 0x000fea0003800000 */
.L_x_8:
        /* <DEDUP_REMOVED lines=11> */
.L_x_33:


//--------------------- .text._Z19generateRandomWalksP17curandStateXORWOWPiS1_S1_S1_iiii --------------------------
	.section	.text._Z19generateRandomWalksP17curandStateXORWOWPiS1_S1_S1_iiii,"ax",@progbits
	.align	128
        .global         _Z19generateRandomWalksP17curandStateXORWOWPiS1_S1_S1_iiii
        .type           _Z19generateRandomWalksP17curandStateXORWOWPiS1_S1_S1_iiii,@function
        .size           _Z19generateRandomWalksP17curandStateXORWOWPiS1_S1_S1_iiii,(.L_x_34 - _Z19generateRandomWalksP17curandStateXORWOWPiS1_S1_S1_iiii)
        .other          _Z19generateRandomWalksP17curandStateXORWOWPiS1_S1_S1_iiii,@"STO_CUDA_ENTRY STV_DEFAULT"
_Z19generateRandomWalksP17curandStateXORWOWPiS1_S1_S1_iiii:
.text._Z19generateRandomWalksP17curandStateXORWOWPiS1_S1_S1_iiii:
        /* <DEDUP_REMOVED lines=20> */
[----:B------:R-:W0:Y:S08]  /*0140*/  LDC R15, c[0x0][0x3ac] ;  /* 0x0000eb00ff0f7b82 */ /* 0x000e300000000800 */
[----:B------:R-:W0:Y:S08]  /*0150*/  LDC.64 R22, c[0x0][0x388] ;  /* 0x0000e200ff167b82 */ /* 0x000e300000000a00 */
[----:B------:R-:W1:Y:S08]  /*0160*/  LDC R11, c[0x0][0x3b0] ;  /* 0x0000ec00ff0b7b82 */ /* 0x000e700000000800 */
[----:B------:R-:W2:Y:S01]  /*0170*/  LDC.64 R16, c[0x0][0x398] ;  /* 0x0000e600ff107b82 */ /* 0x000ea20000000a00 */
[----:B0-----:R-:W-:-:S05]  /*0180*/  IMAD.WIDE R14, R15, 0x4, R22 ;  /* 0x000000040f0e7825 */ /* 0x001fca00078e0216 */
[----:B------:R-:W3:Y:S01]  /*0190*/  LDG.E R18, desc[UR6][R14.64+0x4] ;  /* 0x000004060e127981 */ /* 0x000ee2000c1e1900 */
[----:B-1----:R-:W-:-:S03]  /*01a0*/  IMAD.WIDE R22, R11, 0x4, R22 ;  /* 0x000000040b167825 */ /* 0x002fc600078e0216 */
[----:B------:R-:W3:Y:S04]  /*01b0*/  LDG.E R11, desc[UR6][R14.64] ;  /* 0x000000060e0b7981 */ /* 0x000ee8000c1e1900 */
[----:B------:R-:W4:Y:S04]  /*01c0*/  LDG.E R0, desc[UR6][R22.64+0x4] ;  /* 0x0000040616007981 */ /* 0x000f28000c1e1900 */
[----:B------:R-:W4:Y:S01]  /*01d0*/  LDG.E R21, desc[UR6][R22.64] ;  /* 0x0000000616157981 */ /* 0x000f22000c1e1900 */
[----:B---3--:R-:W-:Y:S02]  /*01e0*/  IMAD.IADD R18, R18, 0x1, -R11 ;  /* 0x0000000112127824 */ /* 0x008fe400078e0a0b */
[----:B--2---:R-:W-:-:S04]  /*01f0*/  IMAD.WIDE R10, R10, 0x4, R16 ;  /* 0x000000040a0a7825 */ /* 0x004fc800078e0210 */
[----:B------:R-:W-:Y:S02]  /*0200*/  HFMA2 R16, -RZ, RZ, 0, 5.9604644775390625e-08 ;  /* 0x00000001ff107431 */ /* 0x000fe400000001ff */
[----:B----4-:R-:W-:-:S07]  /*0210*/  IMAD.IADD R17, R0, 0x1, -R21 ;  /* 0x0000000100117824 */ /* 0x010fce00078e0a15 */
.L_x_21:
[-C--:B------:R-:W-:Y:S02]  /*0220*/  IABS R0, R18.reuse ;  /* 0x0000001200007213 */ /* 0x080fe40000000000 */
[----:B------:R-:W-:Y:S02]  /*0230*/  IABS R24, R18 ;  /* 0x0000001200187213 */ /* 0x000fe40000000000 */
[----:B------:R-:W0:Y:S01]  /*0240*/  I2F.RP R21, R0 ;  /* 0x0000000000157306 */ /* 0x000e220000209400 */
[----:B------:R-:W-:Y:S02]  /*0250*/  IABS R22, R16 ;  /* 0x0000001000167213 */ /* 0x000fe40000000000 */
[----:B------:R-:W-:-:S05]  /*0260*/  ISETP.GE.AND P2, PT, R16, RZ, PT ;  /* 0x000000ff1000720c */ /* 0x000fca0003f46270 */
[----:B0-----:R-:W0:Y:S02]  /*0270*/  MUFU.RCP R21, R21 ;  /* 0x0000001500157308 */ /* 0x001e240000001000 */
[----:B0-----:R-:W-:Y:S01]  /*0280*/  VIADD R14, R21, 0xffffffe ;  /* 0x0ffffffe150e7836 */ /* 0x001fe20000000000 */
[----:B------:R-:W-:-:S05]  /*0290*/  IADD3 R21, PT, PT, RZ, -R24, RZ ;  /* 0x80000018ff157210 */ /* 0x000fca0007ffe0ff */
[----:B------:R0:W1:Y:S02]  /*02a0*/  F2I.FTZ.U32.TRUNC.NTZ R15, R14 ;  /* 0x0000000e000f7305 */ /* 0x000064000021f000 */
[----:B0-----:R-:W-:Y:S02]  /*02b0*/  IMAD.MOV.U32 R14, RZ, RZ, RZ ;  /* 0x000000ffff0e7224 */ /* 0x001fe400078e00ff */
[----:B-1----:R-:W-:-:S04]  /*02c0*/  IMAD.MOV R23, RZ, RZ, -R15 ;  /* 0x000000ffff177224 */ /* 0x002fc800078e0a0f */
[----:B------:R-:W-:-:S04]  /*02d0*/  IMAD R23, R23, R0, RZ ;  /* 0x0000000017177224 */ /* 0x000fc800078e02ff */
[----:B------:R-:W-:-:S06]  /*02e0*/  IMAD.HI.U32 R15, R15, R23, R14 ;  /* 0x000000170f0f7227 */ /* 0x000fcc00078e000e */
[----:B------:R-:W-:-:S04]  /*02f0*/  IMAD.HI.U32 R15, R15, R22, RZ ;  /* 0x000000160f0f7227 */ /* 0x000fc800078e00ff */
[----:B------:R-:W-:-:S05]  /*0300*/  IMAD R15, R15, R21, R22 ;  /* 0x000000150f0f7224 */ /* 0x000fca00078e0216 */
[----:B------:R-:W-:-:S13]  /*0310*/  ISETP.GT.U32.AND P0, PT, R0, R15, PT ;  /* 0x0000000f0000720c */ /* 0x000fda0003f04070 */
[----:B------:R-:W-:Y:S01]  /*0320*/  @!P0 IMAD.IADD R15, R15, 0x1, -R0 ;  /* 0x000000010f0f8824 */ /* 0x000fe200078e0a00 */
[----:B------:R-:W-:-:S04]  /*0330*/  ISETP.NE.AND P0, PT, R18, RZ, PT ;  /* 0x000000ff1200720c */ /* 0x000fc80003f05270 */
[----:B------:R-:W-:-:S13]  /*0340*/  ISETP.GT.U32.AND P1, PT, R0, R15, PT ;  /* 0x0000000f0000720c */ /* 0x000fda0003f24070 */
[----:B------:R-:W-:-:S05]  /*0350*/  @!P1 IADD3 R15, PT, PT, R15, -R0, RZ ;  /* 0x800000000f0f9210 */ /* 0x000fca0007ffe0ff */
[----:B------:R-:W-:Y:S01]  /*0360*/  @!P2 IMAD.MOV R15, RZ, RZ, -R15 ;  /* 0x000000ffff0fa224 */ /* 0x000fe200078e0a0f */
[----:B------:R-:W-:-:S04]  /*0370*/  @!P0 LOP3.LUT R15, RZ, R18, RZ, 0x33, !PT ;  /* 0x00000012ff0f8212 */ /* 0x000fc800078e33ff */
[----:B------:R-:W-:-:S13]  /*0380*/  ISETP.NE.AND P0, PT, R15, RZ, PT ;  /* 0x000000ff0f00720c */ /* 0x000fda0003f05270 */
[----:B------:R-:W-:Y:S05]  /*0390*/  @!P0 BRA `(.L_x_10) ;  /* 0x0000000400c88947 */ /* 0x000fea0003800000 */
[----:B-----5:R-:W-:Y:S01]  /*03a0*/  IMAD.MOV.U32 R21, RZ, RZ, R6 ;  /* 0x000000ffff157224 */ /* 0x020fe200078e0006 */
[----:B------:R-:W-:Y:S01]  /*03b0*/  MOV R14, R7 ;  /* 0x00000007000e7202 */ /* 0x000fe20000000f00 */
[----:B------:R-:W-:Y:S01]  /*03c0*/  IMAD.MOV.U32 R0, RZ, RZ, R12 ;  /* 0x000000ffff007224 */ /* 0x000fe200078e000c */
[----:B------:R-:W-:Y:S01]  /*03d0*/  MOV R24, R4 ;  /* 0x0000000400187202 */ /* 0x000fe20000000f00 */
[----:B------:R-:W-:Y:S01]  /*03e0*/  IMAD.MOV.U32 R26, RZ, RZ, R13 ;  /* 0x000000ffff1a7224 */ /* 0x000fe200078e000d */
[----:B------:R-:W-:-:S06]  /*03f0*/  UMOV UR4, URZ ;  /* 0x000000ff00047c82 */ /* 0x000fcc0008000000 */
.L_x_15:
[----:B------:R-:W-:Y:S01]  /*0400*/  SHF.R.U32.HI R4, RZ, 0x2, R5 ;  /* 0x00000002ff047819 */ /* 0x000fe20000011605 */
[----:B------:R-:W0:Y:S01]  /*0410*/  LDCU UR8, c[0x0][0x3ac] ;  /* 0x00007580ff0877ac */ /* 0x000e220008000800 */
[----:B------:R-:W-:Y:S01]  /*0420*/  BSSY.RECONVERGENT B0, `(.L_x_11) ;  /* 0x000005b000007945 */ /* 0x000fe20003800200 */
[----:B------:R-:W-:Y:S01]  /*0430*/  HFMA2 R27, -RZ, RZ, 0, 0 ;  /* 0x00000000ff1b7431 */ /* 0x000fe200000001ff */
[----:B------:R-:W-:Y:S01]  /*0440*/  LOP3.LUT R13, R4, R5, RZ, 0x3c, !PT ;  /* 0x00000005040d7212 */ /* 0x000fe200078e3cff */
[----:B------:R-:W-:Y:S01]  /*0450*/  IMAD.SHL.U32 R5, R26, 0x10, RZ ;  /* 0x000000101a057824 */ /* 0x000fe200078e00ff */
[----:B------:R-:W-:Y:S01]  /*0460*/  UIADD3 UR4, UPT, UPT, UR4, 0x1, URZ ;  /* 0x0000000104047890 */ /* 0x000fe2000fffe0ff */
[----:B------:R-:W-:Y:S02]  /*0470*/  IMAD.MOV.U32 R12, RZ, RZ, R26 ;  /* 0x000000ffff0c7224 */ /* 0x000fe400078e001a */
[----:B------:R-:W-:Y:S02]  /*0480*/  IMAD.SHL.U32 R4, R13, 0x2, RZ ;  /* 0x000000020d047824 */ /* 0x000fe400078e00ff */
[----:B------:R-:W-:Y:S01]  /*0490*/  IMAD.MOV.U32 R7, RZ, RZ, R0 ;  /* 0x000000ffff077224 */ /* 0x000fe200078e0000 */
[----:B------:R-:W-:-:S02]  /*04a0*/  ISETP.NE.AND P0, PT, R15, UR4, PT ;  /* 0x000000040f007c0c */ /* 0x000fc4000bf05270 */
[----:B------:R-:W-:Y:S02]  /*04b0*/  LOP3.LUT R6, R26, R5, R4, 0x96, !PT ;  /* 0x000000051a067212 */ /* 0x000fe400078e9604 */
[----:B------:R-:W-:Y:S02]  /*04c0*/  IADD3 R4, PT, PT, R24, 0x587c5, RZ ;  /* 0x000587c518047810 */ /* 0x000fe40007ffe0ff */
[----:B------:R-:W-:Y:S01]  /*04d0*/  LOP3.LUT R13, R6, R13, RZ, 0x3c, !PT ;  /* 0x0000000d060d7212 */ /* 0x000fe200078e3cff */
[----:B------:R-:W-:Y:S02]  /*04e0*/  IMAD.MOV.U32 R6, RZ, RZ, 0x2f800000 ;  /* 0x2f800000ff067424 */ /* 0x000fe400078e00ff */
[----:B01----:R-:W-:Y:S02]  /*04f0*/  IMAD.U32 R25, RZ, RZ, UR8 ;  /* 0x00000008ff197e24 */ /* 0x003fe4000f8e00ff */
[----:B------:R-:W-:-:S05]  /*0500*/  IMAD.IADD R5, R13, 0x1, R4 ;  /* 0x000000010d057824 */ /* 0x000fca00078e0204 */
[----:B------:R-:W-:-:S05]  /*0510*/  I2FP.F32.U32 R5, R5 ;  /* 0x0000000500057245 */ /* 0x000fca0000201000 */
[----:B------:R-:W-:Y:S01]  /*0520*/  FFMA R5, R5, R6, 1.1641532182693481445e-10 ;  /* 0x2f00000005057423 */ /* 0x000fe20000000006 */
[----:B------:R-:W-:-:S04]  /*0530*/  MOV R6, R14 ;  /* 0x0000000e00067202 */ /* 0x000fc80000000f00 */
[----:B------:R-:W-:Y:S01]  /*0540*/  FSETP.GT.AND P1, PT, R5, 0.15000000596046447754, PT ;  /* 0x3e19999a0500780b */ /* 0x000fe20003f24000 */
[----:B------:R-:W-:-:S12]  /*0550*/  IMAD.MOV.U32 R5, RZ, RZ, R21 ;  /* 0x000000ffff057224 */ /* 0x000fd800078e0015 */
[----:B------:R-:W-:Y:S05]  /*0560*/  @!P1 BRA `(.L_x_12) ;  /* 0x0000000400189947 */ /* 0x000fea0003800000 */
[----:B------:R-:W-:Y:S01]  /*0570*/  IADD3 R24, PT, PT, R24, 0xb0f8a, RZ ;  /* 0x000b0f8a18187810 */ /* 0x000fe20007ffe0ff */
[----:B------:R-:W-:Y:S02]  /*0580*/  IMAD.U32 R25, RZ, RZ, UR8 ;  /* 0x00000008ff197e24 */ /* 0x000fe4000f8e00ff */
[----:B------:R-:W-:-:S07]  /*0590*/  IMAD.MOV.U32 R7, RZ, RZ, 0x1 ;  /* 0x00000001ff077424 */ /* 0x000fce00078e00ff */
.L_x_14:
[----:B------:R-:W0:Y:S02]  /*05a0*/  LDC.64 R4, c[0x0][0x388] ;  /* 0x0000e200ff047b82 */ /* 0x000e240000000a00 */
[----:B0----5:R-:W-:-:S05]  /*05b0*/  IMAD.WIDE R22, R25, 0x4, R4 ;  /* 0x0000000419167825 */ /* 0x021fca00078e0204 */
[----:B------:R-:W2:Y:S04]  /*05c0*/  LDG.E R4, desc[UR6][R22.64] ;  /* 0x0000000616047981 */ /* 0x000ea8000c1e1900 */
[----:B------:R-:W2:Y:S01]  /*05d0*/  LDG.E R5, desc[UR6][R22.64+0x4] ;  /* 0x0000040616057981 */ /* 0x000ea2000c1e1900 */
[----:B------:R-:W-:Y:S02]  /*05e0*/  IMAD.MOV.U32 R27, RZ, RZ, R7 ;  /* 0x000000ffff1b7224 */ /* 0x000fe400078e0007 */
[----:B------:R-:W-:Y:S01]  /*05f0*/  IMAD.MOV.U32 R6, RZ, RZ, R26 ;  /* 0x000000ffff067224 */ /* 0x000fe200078e001a */
[----:B--2---:R-:W-:Y:S01]  /*0600*/  IADD3 R28, PT, PT, -R4, R5, RZ ;  /* 0x00000005041c7210 */ /* 0x004fe20007ffe1ff */
[----:B------:R-:W-:Y:S01]  /*0610*/  IMAD.MOV.U32 R5, RZ, RZ, R0 ;  /* 0x000000ffff057224 */ /* 0x000fe200078e0000 */
[----:B------:R-:W-:-:S02]  /*0620*/  MOV R0, R13 ;  /* 0x0000000d00007202 */ /* 0x000fc40000000f00 */
[----:B------:R-:W-:-:S13]  /*0630*/  ISETP.NE.AND P1, PT, R28, RZ, PT ;  /* 0x000000ff1c00720c */ /* 0x000fda0003f25270 */
[----:B------:R-:W-:Y:S05]  /*0640*/  @!P1 BRA `(.L_x_13) ;  /* 0x0000000000c49947 */ /* 0x000fea0003800000 */
[----:B------:R-:W0:Y:S01]  /*0650*/  I2F.U32.RP R22, R28 ;  /* 0x0000001c00167306 */ /* 0x000e220000209000 */
[----:B------:R-:W-:Y:S01]  /*0660*/  SHF.R.U32.HI R12, RZ, 0x2, R21 ;  /* 0x00000002ff0c7819 */ /* 0x000fe20000011615 */
[----:B------:R-:W-:Y:S01]  /*0670*/  IMAD.SHL.U32 R7, R0, 0x10, RZ ;  /* 0x0000001000077824 */ /* 0x000fe200078e00ff */
[----:B------:R-:W-:Y:S02]  /*0680*/  IADD3 R23, PT, PT, RZ, -R28, RZ ;  /* 0x8000001cff177210 */ /* 0x000fe40007ffe0ff */
[----:B------:R-:W-:Y:S02]  /*0690*/  LOP3.LUT R12, R12, R21, RZ, 0x3c, !PT ;  /* 0x000000150c0c7212 */ /* 0x000fe400078e3cff */
[----:B------:R-:W-:-:S03]  /*06a0*/  ISETP.NE.U32.AND P2, PT, R28, RZ, PT ;  /* 0x000000ff1c00720c */ /* 0x000fc60003f45070 */
[C---:B------:R-:W-:Y:S01]  /*06b0*/  IMAD.SHL.U32 R21, R12.reuse, 0x2, RZ ;  /* 0x000000020c157824 */ /* 0x040fe200078e00ff */
[----:B0-----:R-:W0:Y:S04]  /*06c0*/  MUFU.RCP R22, R22 ;  /* 0x0000001600167308 */ /* 0x001e280000001000 */
[----:B------:R-:W-:Y:S01]  /*06d0*/  LOP3.LUT R7, R12, R21, R7, 0x96, !PT ;  /* 0x000000150c077212 */ /* 0x000fe200078e9607 */
[----:B------:R-:W-:-:S03]  /*06e0*/  HFMA2 R12, -RZ, RZ, 0, 0 ;  /* 0x00000000ff0c7431 */ /* 0x000fc600000001ff */
[----:B------:R-:W-:-:S05]  /*06f0*/  LOP3.LUT R26, R7, R0, RZ, 0x3c, !PT ;  /* 0x00000000071a7212 */ /* 0x000fca00078e3cff */
[----:B------:R-:W-:Y:S02]  /*0700*/  IMAD.IADD R7, R26, 0x1, R24 ;  /* 0x000000011a077824 */ /* 0x000fe400078e0218 */
[----:B0-----:R-:W-:-:S06]  /*0710*/  VIADD R13, R22, 0xffffffe ;  /* 0x0ffffffe160d7836 */ /* 0x001fcc0000000000 */
[----:B------:R-:W0:Y:S02]  /*0720*/  F2I.FTZ.U32.TRUNC.NTZ R13, R13 ;  /* 0x0000000d000d7305 */ /* 0x000e24000021f000 */
[----:B0-----:R-:W-:-:S04]  /*0730*/  IMAD R21, R23, R13, RZ ;  /* 0x0000000d17157224 */ /* 0x001fc800078e02ff */
[----:B------:R-:W-:-:S06]  /*0740*/  IMAD.HI.U32 R12, R13, R21, R12 ;  /* 0x000000150d0c7227 */ /* 0x000fcc00078e000c */
[----:B------:R-:W-:-:S04]  /*0750*/  IMAD.HI.U32 R12, R12, R7, RZ ;  /* 0x000000070c0c7227 */ /* 0x000fc800078e00ff */
[----:B------:R-:W-:-:S04]  /*0760*/  IMAD.MOV R12, RZ, RZ, -R12 ;  /* 0x000000ffff0c7224 */ /* 0x000fc800078e0a0c */
[----:B------:R-:W-:Y:S02]  /*0770*/  IMAD R7, R28, R12, R7 ;  /* 0x0000000c1c077224 */ /* 0x000fe400078e0207 */
[----:B------:R-:W0:Y:S03]  /*0780*/  LDC.64 R12, c[0x0][0x390] ;  /* 0x0000e400ff0c7b82 */ /* 0x000e260000000a00 */
[----:B------:R-:W-:-:S13]  /*0790*/  ISETP.GE.U32.AND P1, PT, R7, R28, PT ;  /* 0x0000001c0700720c */ /* 0x000fda0003f26070 */
[----:B------:R-:W-:-:S04]  /*07a0*/  @P1 IADD3 R7, PT, PT, -R28, R7, RZ ;  /* 0x000000071c071210 */ /* 0x000fc80007ffe1ff */
[----:B------:R-:W-:-:S13]  /*07b0*/  ISETP.GE.U32.AND P1, PT, R7, R28, PT ;  /* 0x0000001c0700720c */ /* 0x000fda0003f26070 */
[----:B------:R-:W-:Y:S01]  /*07c0*/  @P1 IMAD.IADD R7, R7, 0x1, -R28 ;  /* 0x0000000107071824 */ /* 0x000fe200078e0a1c */
[----:B------:R-:W-:-:S05]  /*07d0*/  @!P2 LOP3.LUT R7, RZ, R28, RZ, 0x33, !PT ;  /* 0x0000001cff07a212 */ /* 0x000fca00078e33ff */
[----:B------:R-:W-:-:S04]  /*07e0*/  IMAD.IADD R23, R4, 0x1, R7 ;  /* 0x0000000104177824 */ /* 0x000fc800078e0207 */
[----:B0-----:R-:W-:-:S05]  /*07f0*/  IMAD.WIDE R22, R23, 0x4, R12 ;  /* 0x0000000417167825 */ /* 0x001fca00078e020c */
[----:B------:R0:W5:Y:S01]  /*0800*/  LDG.E R25, desc[UR6][R22.64] ;  /* 0x0000000616197981 */ /* 0x000162000c1e1900 */
[----:B------:R-:W-:Y:S01]  /*0810*/  SHF.R.U32.HI R7, RZ, 0x2, R14 ;  /* 0x00000002ff077819 */ /* 0x000fe2000001160e */
[----:B------:R-:W-:Y:S01]  /*0820*/  IMAD.SHL.U32 R13, R26, 0x10, RZ ;  /* 0x000000101a0d7824 */ /* 0x000fe200078e00ff */
[----:B------:R-:W-:Y:S01]  /*0830*/  ISETP.GE.U32.AND P1, PT, R27, R16, PT ;  /* 0x000000101b00720c */ /* 0x000fe20003f26070 */
[----:B------:R-:W-:Y:S01]  /*0840*/  IMAD.MOV.U32 R21, RZ, RZ, R5 ;  /* 0x000000ffff157224 */ /* 0x000fe200078e0005 */
[----:B------:R-:W-:Y:S01]  /*0850*/  LOP3.LUT R7, R7, R14, RZ, 0x3c, !PT ;  /* 0x0000000e07077212 */ /* 0x000fe200078e3cff */
[----:B------:R-:W-:-:S03]  /*0860*/  IMAD.MOV.U32 R14, RZ, RZ, R6 ;  /* 0x000000ffff0e7224 */ /* 0x000fc600078e0006 */
[----:B------:R-:W-:-:S04]  /*0870*/  SHF.L.U32 R4, R7, 0x1, RZ ;  /* 0x0000000107047819 */ /* 0x000fc800000006ff */
[----:B------:R-:W-:-:S04]  /*0880*/  LOP3.LUT R4, R26, R13, R4, 0x96, !PT ;  /* 0x0000000d1a047212 */ /* 0x000fc800078e9604 */
[----:B------:R-:W-:Y:S01]  /*0890*/  LOP3.LUT R13, R4, R7, RZ, 0x3c, !PT ;  /* 0x00000007040d7212 */ /* 0x000fe200078e3cff */
[----:B------:R-:W-:-:S03]  /*08a0*/  IMAD.MOV.U32 R7, RZ, RZ, 0x2f800000 ;  /* 0x2f800000ff077424 */ /* 0x000fc600078e00ff */
[C---:B------:R-:W-:Y:S02]  /*08b0*/  IADD3 R4, PT, PT, R24.reuse, 0x587c5, R13 ;  /* 0x000587c518047810 */ /* 0x040fe40007ffe00d */
[----:B------:R-:W-:Y:S02]  /*08c0*/  IADD3 R24, PT, PT, R24, 0xb0f8a, RZ ;  /* 0x000b0f8a18187810 */ /* 0x000fe40007ffe0ff */
[----:B------:R-:W-:-:S05]  /*08d0*/  I2FP.F32.U32 R4, R4 ;  /* 0x0000000400047245 */ /* 0x000fca0000201000 */
[----:B------:R-:W-:Y:S01]  /*08e0*/  FFMA R4, R4, R7, 1.1641532182693481445e-10 ;  /* 0x2f00000004047423 */ /* 0x000fe20000000007 */
[----:B------:R-:W-:-:S04]  /*08f0*/  IADD3 R7, PT, PT, R27, 0x1, RZ ;  /* 0x000000011b077810 */ /* 0x000fc80007ffe0ff */
[----:B------:R-:W-:-:S13]  /*0900*/  FSETP.GT.AND P2, PT, R4, 0.15000000596046447754, PT ;  /* 0x3e19999a0400780b */ /* 0x000fda0003f44000 */
[----:B0-----:R-:W-:Y:S05]  /*0910*/  @!P1 BRA P2, `(.L_x_14) ;  /* 0xfffffffc00209947 */ /* 0x001fea000103ffff */
[----:B------:R-:W-:Y:S01]  /*0920*/  VIADD R4, R24, 0xfffa783b ;  /* 0xfffa783b18047836 */ /* 0x000fe20000000000 */
[----:B------:R-:W-:Y:S01]  /*0930*/  MOV R7, R0 ;  /* 0x0000000000077202 */ /* 0x000fe20000000f00 */
[----:B------:R-:W-:Y:S01]  /*0940*/  IMAD.MOV.U32 R12, RZ, RZ, R26 ;  /* 0x000000ffff0c7224 */ /* 0x000fe200078e001a */
[----:B------:R-:W-:Y:S06]  /*0950*/  BRA `(.L_x_12) ;  /* 0x00000000001c7947 */ /* 0x000fec0003800000 */
.L_x_13:
[----:B------:R-:W-:Y:S01]  /*0960*/  MOV R12, R6 ;  /* 0x00000006000c7202 */ /* 0x000fe20000000f00 */
[----:B------:R-:W-:Y:S01]  /*0970*/  IMAD.MOV.U32 R7, RZ, RZ, R5 ;  /* 0x000000ffff077224 */ /* 0x000fe200078e0005 */
[----:B------:R-:W-:Y:S01]  /*0980*/  MOV R6, R14 ;  /* 0x0000000e00067202 */ /* 0x000fe20000000f00 */
[----:B------:R-:W-:Y:S02]  /*0990*/  VIADD R27, R27, 0xffffffff ;  /* 0xffffffff1b1b7836 */ /* 0x000fe40000000000 */
[----:B------:R-:W-:Y:S02]  /*09a0*/  VIADD R4, R24, 0xfffa783b ;  /* 0xfffa783b18047836 */ /* 0x000fe40000000000 */
[----:B------:R-:W-:Y:S02]  /*09b0*/  IMAD.MOV.U32 R13, RZ, RZ, R0 ;  /* 0x000000ffff0d7224 */ /* 0x000fe400078e0000 */
[----:B------:R-:W-:-:S07]  /*09c0*/  IMAD.MOV.U32 R5, RZ, RZ, R21 ;  /* 0x000000ffff057224 */ /* 0x000fce00078e0015 */
.L_x_12:
[----:B------:R-:W-:Y:S05]  /*09d0*/  BSYNC.RECONVERGENT B0 ;  /* 0x0000000000007941 */ /* 0x000fea0003800200 */
.L_x_11:
[----:B------:R-:W-:Y:S01]  /*09e0*/  ISETP.NE.AND P1, PT, R27, R16, PT ;  /* 0x000000101b00720c */ /* 0x000fe20003f25270 */
[----:B------:R-:W-:Y:S01]  /*09f0*/  IMAD.MOV.U32 R24, RZ, RZ, R4 ;  /* 0x000000ffff187224 */ /* 0x000fe200078e0004 */
[----:B------:R-:W-:Y:S01]  /*0a00*/  MOV R26, R13 ;  /* 0x0000000d001a7202 */ /* 0x000fe20000000f00 */
[----:B------:R-:W-:-:S10]  /*0a10*/  IMAD.MOV.U32 R14, RZ, RZ, R7 ;  /* 0x000000ffff0e7224 */ /* 0x000fd400078e0007 */
[----:B------:R-:W0:Y:S01]  /*0a20*/  @!P1 S2R R0, SR_TID.X ;  /* 0x0000000000009919 */ /* 0x000e220000002100 */
[----:B------:R-:W0:Y:S01]  /*0a30*/  @!P1 LDC R21, c[0x0][0x360] ;  /* 0x0000d800ff159b82 */ /* 0x000e220000000800 */
[----:B-----5:R1:W-:Y:S07]  /*0a40*/  @!P1 STG.E desc[UR6][R10.64], R25 ;  /* 0x000000190a009986 */ /* 0x0203ee000c101906 */
[----:B------:R-:W2:Y:S01]  /*0a50*/  @!P1 LDC.64 R22, c[0x0][0x3a0] ;  /* 0x0000e800ff169b82 */ /* 0x000ea20000000a00 */
[----:B0-----:R-:W-:-:S02]  /*0a60*/  @!P1 IMAD R21, R21, UR5, R0 ;  /* 0x0000000515159c24 */ /* 0x001fc4000f8e0200 */
[----:B------:R-:W-:Y:S02]  /*0a70*/  IMAD.MOV.U32 R0, RZ, RZ, R12 ;  /* 0x000000ffff007224 */ /* 0x000fe400078e000c */
[----:B--2---:R-:W-:Y:S01]  /*0a80*/  @!P1 IMAD.WIDE R22, R21, 0x4, R22 ;  /* 0x0000000415169825 */ /* 0x004fe200078e0216 */
[----:B------:R-:W-:-:S04]  /*0a90*/  MOV R21, R6 ;  /* 0x0000000600157202 */ /* 0x000fc80000000f00 */
[----:B------:R1:W-:Y:S01]  /*0aa0*/  @!P1 STG.E desc[UR6][R22.64], R16 ;  /* 0x0000001016009986 */ /* 0x0003e2000c101906 */
[----:B------:R-:W-:Y:S05]  /*0ab0*/  @P0 BRA `(.L_x_15) ;  /* 0xfffffff800500947 */ /* 0x000fea000383ffff */
.L_x_10:
[-C--:B------:R-:W-:Y:S02]  /*0ac0*/  IABS R0, R17.reuse ;  /* 0x0000001100007213 */ /* 0x080fe40000000000 */
[----:B-1----:R-:W-:Y:S02]  /*0ad0*/  IABS R22, R17 ;  /* 0x0000001100167213 */ /* 0x002fe40000000000 */
[----:B------:R-:W0:Y:S01]  /*0ae0*/  I2F.RP R21, R0 ;  /* 0x0000000000157306 */ /* 0x000e220000209400 */
[----:B------:R-:W-:Y:S02]  /*0af0*/  IABS R24, R16 ;  /* 0x0000001000187213 */ /* 0x000fe40000000000 */
[----:B------:R-:W-:Y:S02]  /*0b00*/  IADD3 R22, PT, PT, RZ, -R22, RZ ;  /* 0x80000016ff167210 */ /* 0x000fe40007ffe0ff */
[----:B------:R-:W-:-:S03]  /*0b10*/  ISETP.GE.AND P2, PT, R16, RZ, PT ;  /* 0x000000ff1000720c */ /* 0x000fc60003f46270 */
[----:B0-----:R-:W0:Y:S02]  /*0b20*/  MUFU.RCP R21, R21 ;  /* 0x0000001500157308 */ /* 0x001e240000001000 */
[----:B0-----:R-:W-:-:S06]  /*0b30*/  VIADD R14, R21, 0xffffffe ;  /* 0x0ffffffe150e7836 */ /* 0x001fcc0000000000 */
        /* <DEDUP_REMOVED lines=22> */
.L_x_20:
        /* <DEDUP_REMOVED lines=23> */
[----:B------:R-:W-:Y:S01]  /*0e10*/  MOV R27, R13 ;  /* 0x0000000d001b7202 */ /* 0x000fe20000000f00 */
[----:B------:R-:W-:Y:S01]  /*0e20*/  IMAD.U32 R25, RZ, RZ, UR8 ;  /* 0x00000008ff197e24 */ /* 0x000fe2000f8e00ff */
[----:B------:R-:W-:Y:S01]  /*0e30*/  MOV R12, R15 ;  /* 0x0000000f000c7202 */ /* 0x000fe20000000f00 */
[----:B------:R-:W-:Y:S01]  /*0e40*/  IMAD.MOV.U32 R21, RZ, RZ, RZ ;  /* 0x000000ffff157224 */ /* 0x000fe200078e00ff */
[----:B------:R-:W-:Y:S01]  /*0e50*/  MOV R6, R14 ;  /* 0x0000000e00067202 */ /* 0x000fe20000000f00 */
[----:B------:R-:W-:-:S07]  /*0e60*/  IMAD.MOV.U32 R5, RZ, RZ, R23 ;  /* 0x000000ffff057224 */ /* 0x000fce00078e0017 */
.L_x_19:
        /* <DEDUP_REMOVED lines=10> */
[----:B------:R-:W-:Y:S01]  /*0f10*/  SHF.R.U32.HI R4, RZ, 0x2, R5 ;  /* 0x00000002ff047819 */ /* 0x000fe20000011605 */
[----:B------:R-:W-:Y:S01]  /*0f20*/  IMAD.MOV R25, RZ, RZ, -R26 ;  /* 0x000000ffff197224 */ /* 0x000fe200078e0a1a */
[----:B------:R-:W-:Y:S01]  /*0f30*/  ISETP.NE.U32.AND P2, PT, R26, RZ, PT ;  /* 0x000000ff1a00720c */ /* 0x000fe20003f45070 */
[----:B------:R-:W-:Y:S01]  /*0f40*/  VIADD R28, R0, 0xb0f8a ;  /* 0x000b0f8a001c7836 */ /* 0x000fe20000000000 */
[----:B------:R-:W-:Y:S02]  /*0f50*/  LOP3.LUT R4, R4, R5, RZ, 0x3c, !PT ;  /* 0x0000000504047212 */ /* 0x000fe400078e3cff */
[----:B------:R-:W-:-:S03]  /*0f60*/  SHF.L.U32 R5, R13, 0x4, RZ ;  /* 0x000000040d057819 */ /* 0x000fc600000006ff */
[C---:B------:R-:W-:Y:S01]  /*0f70*/  IMAD.SHL.U32 R14, R4.reuse, 0x2, RZ ;  /* 0x00000002040e7824 */ /* 0x040fe200078e00ff */
[----:B0-----:R-:W0:Y:S04]  /*0f80*/  MUFU.RCP R24, R24 ;  /* 0x0000001800187308 */ /* 0x001e280000001000 */
[----:B------:R-:W-:Y:S01]  /*0f90*/  LOP3.LUT R4, R4, R14, R5, 0x96, !PT ;  /* 0x0000000e04047212 */ /* 0x000fe200078e9605 */
[----:B------:R-:W-:-:S03]  /*0fa0*/  HFMA2 R14, -RZ, RZ, 0, 0 ;  /* 0x00000000ff0e7431 */ /* 0x000fc600000001ff */
[----:B------:R-:W-:-:S04]  /*0fb0*/  LOP3.LUT R27, R4, R13, RZ, 0x3c, !PT ;  /* 0x0000000d041b7212 */ /* 0x000fc800078e3cff */
[----:B------:R-:W-:Y:S02]  /*0fc0*/  IADD3 R5, PT, PT, R27, R28, RZ ;  /* 0x0000001c1b057210 */ /* 0x000fe40007ffe0ff */
[----:B0-----:R-:W-:-:S06]  /*0fd0*/  IADD3 R15, PT, PT, R24, 0xffffffe, RZ ;  /* 0x0ffffffe180f7810 */ /* 0x001fcc0007ffe0ff */
        /* <DEDUP_REMOVED lines=11> */
[----:B------:R-:W-:-:S04]  /*1090*/  @!P2 LOP3.LUT R15, RZ, R26, RZ, 0x33, !PT ;  /* 0x0000001aff0fa212 */ /* 0x000fc800078e33ff */
[----:B------:R-:W-:-:S05]  /*10a0*/  IADD3 R15, PT, PT, R23, R15, RZ ;  /* 0x0000000f170f7210 */ /* 0x000fca0007ffe0ff */
[----:B0-----:R-:W-:-:S05]  /*10b0*/  IMAD.WIDE R14, R15, 0x4, R4 ;  /* 0x000000040f0e7825 */ /* 0x001fca00078e0204 */
[----:B------:R0:W5:Y:S01]  /*10c0*/  LDG.E R25, desc[UR6][R14.64] ;  /* 0x000000060e197981 */ /* 0x000162000c1e1900 */
[----:B------:R-:W-:Y:S02]  /*10d0*/  SHF.R.U32.HI R5, RZ, 0x2, R6 ;  /* 0x00000002ff057819 */ /* 0x000fe40000011606 */
[----:B------:R-:W-:Y:S02]  /*10e0*/  SHF.L.U32 R4, R27, 0x4, RZ ;  /* 0x000000041b047819 */ /* 0x000fe400000006ff */
[----:B------:R-:W-:Y:S02]  /*10f0*/  LOP3.LUT R5, R5, R6, RZ, 0x3c, !PT ;  /* 0x0000000605057212 */ /* 0x000fe400078e3cff */
[----:B------:R-:W-:Y:S02]  /*1100*/  IADD3 R21, PT, PT, R21, 0x1, RZ ;  /* 0x0000000115157810 */ /* 0x000fe40007ffe0ff */
[----:B------:R-:W-:Y:S01]  /*1110*/  MOV R24, R13 ;  /* 0x0000000d00187202 */ /* 0x000fe20000000f00 */
[----:B------:R-:W-:Y:S01]  /*1120*/  IMAD.SHL.U32 R6, R5, 0x2, RZ ;  /* 0x0000000205067824 */ /* 0x000fe200078e00ff */
[----:B------:R-:W-:-:S04]  /*1130*/  ISETP.GE.U32.AND P1, PT, R21, R16, PT ;  /* 0x000000101500720c */ /* 0x000fc80003f26070 */
[----:B------:R-:W-:Y:S01]  /*1140*/  LOP3.LUT R6, R27, R4, R6, 0x96, !PT ;  /* 0x000000041b067212 */ /* 0x000fe200078e9606 */
[----:B------:R-:W-:-:S03]  /*1150*/  VIADD R4, R0, 0x10974f ;  /* 0x0010974f00047836 */ /* 0x000fc60000000000 */
[----:B------:R-:W-:Y:S01]  /*1160*/  LOP3.LUT R23, R6, R5, RZ, 0x3c, !PT ;  /* 0x0000000506177212 */ /* 0x000fe200078e3cff */
[----:B------:R-:W-:Y:S02]  /*1170*/  IMAD.MOV.U32 R5, RZ, RZ, 0x2f800000 ;  /* 0x2f800000ff057424 */ /* 0x000fe400078e00ff */
[----:B------:R-:W-:Y:S01]  /*1180*/  IMAD.MOV.U32 R6, RZ, RZ, R12 ;  /* 0x000000ffff067224 */ /* 0x000fe200078e000c */
[----:B------:R-:W-:Y:S02]  /*1190*/  IADD3 R0, PT, PT, R23, R4, RZ ;  /* 0x0000000417007210 */ /* 0x000fe40007ffe0ff */
[----:B------:R-:W-:Y:S01]  /*11a0*/  MOV R12, R27 ;  /* 0x0000001b000c7202 */ /* 0x000fe20000000f00 */
[----:B------:R-:W-:Y:S01]  /*11b0*/  IMAD.MOV.U32 R27, RZ, RZ, R23 ;  /* 0x000000ffff1b7224 */ /* 0x000fe200078e0017 */
[----:B------:R-:W-:-:S05]  /*11c0*/  I2FP.F32.U32 R0, R0 ;  /* 0x0000000000007245 */ /* 0x000fca0000201000 */
[----:B------:R-:W-:Y:S01]  /*11d0*/  FFMA R0, R0, R5, 1.1641532182693481445e-10 ;  /* 0x2f00000000007423 */ /* 0x000fe20000000005 */
[----:B------:R-:W-:Y:S01]  /*11e0*/  MOV R5, R7 ;  /* 0x0000000700057202 */ /* 0x000fe20000000f00 */
[----:B------:R-:W-:Y:S01]  /*11f0*/  IMAD.MOV.U32 R7, RZ, RZ, R13 ;  /* 0x000000ffff077224 */ /* 0x000fe200078e000d */
[----:B------:R-:W-:Y:S02]  /*1200*/  MOV R13, R23 ;  /* 0x00000017000d7202 */ /* 0x000fe40000000f00 */
[----:B------:R-:W-:Y:S01]  /*1210*/  FSETP.GT.AND P2, PT, R0, 0.15000000596046447754, PT ;  /* 0x3e19999a0000780b */ /* 0x000fe20003f44000 */
[----:B------:R-:W-:-:S12]  /*1220*/  IMAD.MOV.U32 R0, RZ, RZ, R28 ;  /* 0x000000ffff007224 */ /* 0x000fd800078e001c */
[----:B0-----:R-:W-:Y:S05]  /*1230*/  @!P1 BRA P2, `(.L_x_19) ;  /* 0xfffffffc000c9947 */ /* 0x001fea000103ffff */
.L_x_18:
[----:B------:R-:W-:Y:S05]  /*1240*/  BSYNC.RECONVERGENT B0 ;  /* 0x0000000000007941 */ /* 0x000fea0003800200 */
.L_x_17:
[----:B------:R-:W-:Y:S02]  /*1250*/  ISETP.NE.AND P1, PT, R21, R16, PT ;  /* 0x000000101500720c */ /* 0x000fe40003f25270 */
[----:B------:R-:W-:Y:S02]  /*1260*/  MOV R23, R6 ;  /* 0x0000000600177202 */ /* 0x000fe40000000f00 */
[----:B------:R-:W-:-:S09]  /*1270*/  MOV R24, R12 ;  /* 0x0000000c00187202 */ /* 0x000fd20000000f00 */
[----:B------:R-:W0:Y:S01]  /*1280*/  @!P1 S2R R0, SR_TID.X ;  /* 0x0000000000009919 */ /* 0x000e220000002100 */
[----:B------:R-:W0:Y:S01]  /*1290*/  @!P1 LDC R27, c[0x0][0x360] ;  /* 0x0000d800ff1b9b82 */ /* 0x000e220000000800 */
[----:B-----5:R1:W-:Y:S07]  /*12a0*/  @!P1 STG.E desc[UR6][R10.64], R25 ;  /* 0x000000190a009986 */ /* 0x0203ee000c101906 */
[----:B------:R-:W2:Y:S01]  /*12b0*/  @!P1 LDC.64 R14, c[0x0][0x3a0] ;  /* 0x0000e800ff0e9b82 */ /* 0x000ea20000000a00 */
[----:B0-----:R-:W-:-:S02]  /*12c0*/  @!P1 IMAD R27, R27, UR5, R0 ;  /* 0x000000051b1b9c24 */ /* 0x001fc4000f8e0200 */
[----:B------:R-:W-:Y:S02]  /*12d0*/  IMAD.MOV.U32 R0, RZ, RZ, R4 ;  /* 0x000000ffff007224 */ /* 0x000fe400078e0004 */
[----:B--2---:R-:W-:-:S04]  /*12e0*/  @!P1 IMAD.WIDE R26, R27, 0x4, R14 ;  /* 0x000000041b1a9825 */ /* 0x004fc800078e020e */
[----:B------:R-:W-:Y:S01]  /*12f0*/  IMAD.MOV.U32 R14, RZ, RZ, R7 ;  /* 0x000000ffff0e7224 */ /* 0x000fe200078e0007 */
[----:B------:R1:W-:Y:S01]  /*1300*/  @!P1 STG.E desc[UR6][R26.64], R16 ;  /* 0x000000101a009986 */ /* 0x0003e2000c101906 */
[----:B------:R-:W-:Y:S01]  /*1310*/  IMAD.MOV.U32 R15, RZ, RZ, R13 ;  /* 0x000000ffff0f7224 */ /* 0x000fe200078e000d */
[----:B------:R-:W-:Y:S06]  /*1320*/  @P0 BRA `(.L_x_20) ;  /* 0xfffffff8005c0947 */ /* 0x000fec000383ffff */
.L_x_16:
[----:B------:R-:W0:Y:S02]  /*1330*/  LDCU UR4, c[0x0][0x3b4] ;  /* 0x00007680ff0477ac */ /* 0x000e240008000800 */
[C---:B0-----:R-:W-:Y:S02]  /*1340*/  ISETP.NE.AND P0, PT, R16.reuse, UR4, PT ;  /* 0x0000000410007c0c */ /* 0x041fe4000bf05270 */
[----:B-1----:R-:W-:-:S11]  /*1350*/  IADD3 R16, PT, PT, R16, 0x1, RZ ;  /* 0x0000000110107810 */ /* 0x002fd60007ffe0ff */
[----:B------:R-:W-:Y:S05]  /*1360*/  @P0 BRA `(.L_x_21) ;  /* 0xffffffec00ac0947 */ /* 0x000fea000383ffff */
.L_x_9:
[----:B------:R-:W0:Y:S01]  /*1370*/  S2R R15, SR_TID.X ;  /* 0x00000000000f7919 */ /* 0x000e220000002100 */
[----:B------:R-:W1:Y:S01]  /*1380*/  LDC.64 R10, c[0x0][0x380] ;  /* 0x0000e000ff0a7b82 */ /* 0x000e620000000a00 */
[----:B0-----:R-:W-:-:S04]  /*1390*/  IMAD R15, R20, UR5, R15 ;  /* 0x00000005140f7c24 */ /* 0x001fc8000f8e020f */
[----:B-1----:R-:W-:-:S05]  /*13a0*/  IMAD.WIDE R10, R15, 0x30, R10 ;  /* 0x000000300f0a7825 */ /* 0x002fca00078e020a */
[----:B-----5:R-:W-:Y:S04]  /*13b0*/  STG.E.64 desc[UR6][R10.64], R4 ;  /* 0x000000040a007986 */ /* 0x020fe8000c101b06 */
[----:B------:R-:W-:Y:S04]  /*13c0*/  STG.E.64 desc[UR6][R10.64+0x8], R6 ;  /* 0x000008060a007986 */ /* 0x000fe8000c101b06 */
[----:B------:R-:W-:Y:S04]  /*13d0*/  STG.E.64 desc[UR6][R10.64+0x10], R12 ;  /* 0x0000100c0a007986 */ /* 0x000fe8000c101b06 */
[----:B------:R-:W-:Y:S04]  /*13e0*/  STG.E.64 desc[UR6][R10.64+0x18], R8 ;  /* 0x000018080a007986 */ /* 0x000fe8000c101b06 */
[----:B------:R-:W-:Y:S04]  /*13f0*/  STG.E.64 desc[UR6][R10.64+0x28], R2 ;  /* 0x000028020a007986 */ /* 0x000fe8000c101b06 */
[----:B------:R-:W-:Y:S01]  /*1400*/  STG.E desc[UR6][R10.64+0x20], R19 ;  /* 0x000020130a007986 */ /* 0x000fe2000c101906 */
[----:B------:R-:W-:Y:S05]  /*1410*/  EXIT ;  /* 0x000000000000794d */ /* 0x000fea0003800000 */
.L_x_22:
        /* <DEDUP_REMOVED lines=14> */
.L_x_34:


//--------------------- .text._Z7initRNGP17curandStateXORWOWmi --------------------------
	.section	.text._Z7initRNGP17curandStateXORWOWmi,"ax",@progbits
	.align	128
        .global         _Z7initRNGP17curandStateXORWOWmi
        .type           _Z7initRNGP17curandStateXORWOWmi,@function
        .size           _Z7initRNGP17curandStateXORWOWmi,(.L_x_35 - _Z7initRNGP17curandStateXORWOWmi)
        .other          _Z7initRNGP17curandStateXORWOWmi,@"STO_CUDA_ENTRY STV_DEFAULT"
_Z7initRNGP17curandStateXORWOWmi:
.text._Z7initRNGP17curandStateXORWOWmi:
        /* <DEDUP_REMOVED lines=10> */
[----:B------:R-:W-:Y:S01]  /*00a0*/  ISETP.NE.AND P0, PT, R13, RZ, PT ;  /* 0x000000ff0d00720c */ /* 0x000fe20003f05270 */
[----:B------:R-:W-:Y:S05]  /*00b0*/  BSSY.RECONVERGENT B0, `(.L_x_23) ;  /* 0x00000e1000007945 */ /* 0x000fea0003800200 */
[----:B------:R-:W2:Y:S01]  /*00c0*/  LDC.64 R6, c[0x0][0x380] ;  /* 0x0000e000ff067b82 */ /* 0x000ea20000000a00 */
[----:B0-----:R-:W-:Y:S02]  /*00d0*/  LOP3.LUT R0, R2, 0xaad26b49, RZ, 0x3c, !PT ;  /* 0xaad26b4902007812 */ /* 0x001fe400078e3cff */
[----:B------:R-:W-:-:S03]  /*00e0*/  LOP3.LUT R2, R3, 0xf7dcefdd, RZ, 0x3c, !PT ;  /* 0xf7dcefdd03027812 */ /* 0x000fc600078e3cff */
[----:B------:R-:W-:Y:S02]  /*00f0*/  IMAD R0, R0, 0x4182bed5, RZ ;  /* 0x4182bed500007824 */ /* 0x000fe400078e02ff */
[----:B------:R-:W-:Y:S02]  /*0100*/  IMAD R3, R2, -0x658354e5, RZ ;  /* 0x9a7cab1b02037824 */ /* 0x000fe400078e02ff */
[----:B--2---:R-:W-:Y:S01]  /*0110*/  IMAD.WIDE R6, R13, 0x30, R6 ;  /* 0x000000300d067825 */ /* 0x004fe200078e0206 */
[C---:B------:R-:W-:Y:S02]  /*0120*/  LOP3.LUT R8, R0.reuse, 0x159a55e5, RZ, 0x3c, !PT ;  /* 0x159a55e500087812 */ /* 0x040fe400078e3cff */
[C---:B------:R-:W-:Y:S01]  /*0130*/  IADD3 R4, PT, PT, R0.reuse, 0x64f0c9, R3 ;  /* 0x0064f0c900047810 */ /* 0x040fe20007ffe003 */
[C---:B------:R-:W-:Y:S01]  /*0140*/  VIADD R5, R0.reuse, 0x75bcd15 ;  /* 0x075bcd1500057836 */ /* 0x040fe20000000000 */
[----:B------:R-:W-:Y:S01]  /*0150*/  LOP3.LUT R10, R3, 0x5491333, RZ, 0x3c, !PT ;  /* 0x05491333030a7812 */ /* 0x000fe200078e3cff */
[----:B------:R-:W-:-:S02]  /*0160*/  VIADD R11, R0, 0x583f19 ;  /* 0x00583f19000b7836 */ /* 0x000fc40000000000 */
[----:B------:R-:W-:Y:S01]  /*0170*/  VIADD R9, R3, 0x1f123bb5 ;  /* 0x1f123bb503097836 */ /* 0x000fe20000000000 */
[----:B-1----:R0:W-:Y:S04]  /*0180*/  STG.E.64 desc[UR4][R6.64], R4 ;  /* 0x0000000406007986 */ /* 0x0021e8000c101b04 */
[----:B------:R0:W-:Y:S04]  /*0190*/  STG.E.64 desc[UR4][R6.64+0x8], R8 ;  /* 0x0000080806007986 */ /* 0x0001e8000c101b04 */
[----:B------:R0:W-:Y:S01]  /*01a0*/  STG.E.64 desc[UR4][R6.64+0x10], R10 ;  /* 0x0000100a06007986 */ /* 0x0001e2000c101b04 */
[----:B------:R-:W-:Y:S05]  /*01b0*/  @!P0 BRA `(.L_x_24) ;  /* 0x0000000c00408947 */ /* 0x000fea0003800000 */
[----:B------:R-:W-:Y:S01]  /*01c0*/  SHF.R.S32.HI R0, RZ, 0x1f, R13 ;  /* 0x0000001fff007819 */ /* 0x000fe2000001140d */
[----:B------:R-:W-:-:S07]  /*01d0*/  IMAD.MOV.U32 R12, RZ, RZ, RZ ;  /* 0x000000ffff0c7224 */ /* 0x000fce00078e00ff */
.L_x_30:
[----:B-1----:R-:W-:Y:S01]  /*01e0*/  LOP3.LUT R2, R13, 0x3, RZ, 0xc0, !PT ;  /* 0x000000030d027812 */ /* 0x002fe200078ec0ff */
[----:B------:R-:W-:Y:S03]  /*01f0*/  BSSY.RECONVERGENT B1, `(.L_x_25) ;  /* 0x00000c6000017945 */ /* 0x000fe60003800200 */
[----:B------:R-:W-:-:S04]  /*0200*/  ISETP.NE.U32.AND P0, PT, R2, RZ, PT ;  /* 0x000000ff0200720c */ /* 0x000fc80003f05070 */
[----:B------:R-:W-:-:S13]  /*0210*/  ISETP.NE.AND.EX P0, PT, RZ, RZ, PT, P0 ;  /* 0x000000ffff00720c */ /* 0x000fda0003f05300 */
[----:B------:R-:W-:Y:S05]  /*0220*/  @!P0 BRA `(.L_x_26) ;  /* 0x0000000c00088947 */ /* 0x000fea0003800000 */
[----:B0-----:R-:W0:Y:S01]  /*0230*/  LDC.64 R8, c[0x4][RZ] ;  /* 0x01000000ff087b82 */ /* 0x001e220000000a00 */
[----:B------:R-:W-:Y:S02]  /*0240*/  IMAD.MOV.U32 R14, RZ, RZ, RZ ;  /* 0x000000ffff0e7224 */ /* 0x000fe400078e00ff */
[----:B0-----:R-:W-:-:S07]  /*0250*/  IMAD.WIDE.U32 R8, R12, 0xc80, R8 ;  /* 0x00000c800c087825 */ /* 0x001fce00078e0008 */
.L_x_29:
[----:B-1----:R-:W-:Y:S01]  /*0260*/  IMAD.MOV.U32 R15, RZ, RZ, RZ ;  /* 0x000000ffff0f7224 */ /* 0x002fe200078e00ff */
[----:B------:R-:W-:Y:S01]  /*0270*/  CS2R R2, SRZ ;  /* 0x0000000000027805 */ /* 0x000fe2000001ff00 */
[----:B------:R-:W-:Y:S01]  /*0280*/  IMAD.MOV.U32 R17, RZ, RZ, RZ ;  /* 0x000000ffff117224 */ /* 0x000fe200078e00ff */
[----:B------:R-:W-:-:S07]  /*0290*/  CS2R R4, SRZ ;  /* 0x0000000000047805 */ /* 0x000fce000001ff00 */
.L_x_28:
[----:B------:R-:W-:-:S05]  /*02a0*/  IMAD.WIDE.U32 R10, R17, 0x4, R6 ;  /* 0x00000004110a7825 */ /* 0x000fca00078e0006 */
[----:B------:R0:W5:Y:S01]  /*02b0*/  LDG.E R16, desc[UR4][R10.64+0x4] ;  /* 0x000004040a107981 */ /* 0x000162000c1e1900 */
[----:B------:R-:W-:-:S07]  /*02c0*/  IMAD.MOV.U32 R19, RZ, RZ, RZ ;  /* 0x000000ffff137224 */ /* 0x000fce00078e00ff */
.L_x_27:
[----:B-----5:R-:W-:Y:S01]  /*02d0*/  SHF.R.U32.HI R24, RZ, R19, R16 ;  /* 0x00000013ff187219 */ /* 0x020fe20000011610 */
[----:B0-----:R-:W-:-:S03]  /*02e0*/  IMAD.SHL.U32 R10, R17, 0x20, RZ ;  /* 0x00000020110a7824 */ /* 0x001fc600078e00ff */
[----:B------:R-:W-:Y:S01]  /*02f0*/  LOP3.LUT R11, R24, 0x1, RZ, 0xc0, !PT ;  /* 0x00000001180b7812 */ /* 0x000fe200078ec0ff */
[----:B------:R-:W-:-:S03]  /*0300*/  IMAD.IADD R10, R10, 0x1, R19 ;  /* 0x000000010a0a7824 */ /* 0x000fc600078e0213 */
[----:B------:R-:W-:Y:S01]  /*0310*/  ISETP.NE.U32.AND P0, PT, R11, 0x1, PT ;  /* 0x000000010b00780c */ /* 0x000fe20003f05070 */
[----:B------:R-:W-:-:S03]  /*0320*/  IMAD R11, R10, 0x5, RZ ;  /* 0x000000050a0b7824 */ /* 0x000fc600078e02ff */
[----:B------:R-:W-:Y:S01]  /*0330*/  R2P PR, R24, 0x7e ;  /* 0x0000007e18007804 */ /* 0x000fe20000000000 */
[----:B------:R-:W-:-:S08]  /*0340*/  IMAD.WIDE.U32 R10, R11, 0x4, R8 ;  /* 0x000000040b0a7825 */ /* 0x000fd000078e0008 */
[----:B------:R-:W2:Y:S04]  /*0350*/  @!P0 LDG.E R18, desc[UR4][R10.64] ;  /* 0x000000040a128981 */ /* 0x000ea8000c1e1900 */
[----:B------:R-:W3:Y:S04]  /*0360*/  @!P0 LDG.E R20, desc[UR4][R10.64+0x10] ;  /* 0x000010040a148981 */ /* 0x000ee8000c1e1900 */
[----:B------:R-:W4:Y:S04]  /*0370*/  @P1 LDG.E R22, desc[UR4][R10.64+0x14] ;  /* 0x000014040a161981 */ /* 0x000f28000c1e1900 */
[----:B------:R-:W4:Y:S04]  /*0380*/  @P2 LDG.E R26, desc[UR4][R10.64+0x28] ;  /* 0x000028040a1a2981 */ /* 0x000f28000c1e1900 */
[----:B------:R-:W4:Y:S04]  /*0390*/  @!P0 LDG.E R21, desc[UR4][R10.64+0x4] ;  /* 0x000004040a158981 */ /* 0x000f28000c1e1900 */
[----:B------:R-:W4:Y:S04]  /*03a0*/  @!P0 LDG.E R23, desc[UR4][R10.64+0xc] ;  /* 0x00000c040a178981 */ /* 0x000f28000c1e1900 */
[----:B------:R-:W4:Y:S04]  /*03b0*/  @P1 LDG.E R25, desc[UR4][R10.64+0x18] ;  /* 0x000018040a191981 */ /* 0x000f28000c1e1900 */
[----:B------:R-:W4:Y:S04]  /*03c0*/  @P3 LDG.E R28, desc[UR4][R10.64+0x3c] ;  /* 0x00003c040a1c3981 */ /* 0x000f28000c1e1900 */
[----:B------:R-:W4:Y:S01]  /*03d0*/  @P6 LDG.E R27, desc[UR4][R10.64+0x7c] ;  /* 0x00007c040a1b6981 */ /* 0x000f22000c1e1900 */
[----:B--2---:R-:W-:-:S03]  /*03e0*/  @!P0 LOP3.LUT R15, R15, R18, RZ, 0x3c, !PT ;  /* 0x000000120f0f8212 */ /* 0x004fc600078e3cff */
[----:B------:R-:W2:Y:S01]  /*03f0*/  @!P0 LDG.E R18, desc[UR4][R10.64+0x8] ;  /* 0x000008040a128981 */ /* 0x000ea2000c1e1900 */
[----:B---3--:R-:W-:-:S03]  /*0400*/  @!P0 LOP3.LUT R3, R3, R20, RZ, 0x3c, !PT ;  /* 0x0000001403038212 */ /* 0x008fc600078e3cff */
[----:B------:R-:W3:Y:S01]  /*0410*/  @P1 LDG.E R20, desc[UR4][R10.64+0x24] ;  /* 0x000024040a141981 */ /* 0x000ee2000c1e1900 */
[----:B----4-:R-:W-:-:S03]  /*0420*/  @P1 LOP3.LUT R15, R15, R22, RZ, 0x3c, !PT ;  /* 0x000000160f0f1212 */ /* 0x010fc600078e3cff */
[----:B------:R-:W4:Y:S01]  /*0430*/  @P2 LDG.E R22, desc[UR4][R10.64+0x38] ;  /* 0x000038040a162981 */ /* 0x000f22000c1e1900 */
[----:B------:R-:W-:-:S03]  /*0440*/  @P2 LOP3.LUT R15, R15, R26, RZ, 0x3c, !PT ;  /* 0x0000001a0f0f2212 */ /* 0x000fc600078e3cff */
[----:B------:R-:W4:Y:S01]  /*0450*/  @P4 LDG.E R26, desc[UR4][R10.64+0x50] ;  /* 0x000050040a1a4981 */ /* 0x000f22000c1e1900 */
[----:B------:R-:W-:-:S03]  /*0460*/  @!P0 LOP3.LUT R4, R4, R21, RZ, 0x3c, !PT ;  /* 0x0000001504048212 */ /* 0x000fc600078e3cff */
[----:B------:R-:W4:Y:S01]  /*0470*/  @P1 LDG.E R21, desc[UR4][R10.64+0x20] ;  /* 0x000020040a151981 */ /* 0x000f22000c1e1900 */
[----:B------:R-:W-:-:S03]  /*0480*/  @!P0 LOP3.LUT R2, R2, R23, RZ, 0x3c, !PT ;  /* 0x0000001702028212 */ /* 0x000fc600078e3cff */
[----:B------:R-:W4:Y:S01]  /*0490*/  @P2 LDG.E R23, desc[UR4][R10.64+0x2c] ;  /* 0x00002c040a172981 */ /* 0x000f22000c1e1900 */
[----:B------:R-:W-:-:S03]  /*04a0*/  @P1 LOP3.LUT R4, R4, R25, RZ, 0x3c, !PT ;  /* 0x0000001904041212 */ /* 0x000fc600078e3cff */
[----:B------:R-:W4:Y:S01]  /*04b0*/  @P2 LDG.E R25, desc[UR4][R10.64+0x34] ;  /* 0x000034040a192981 */ /* 0x000f22000c1e1900 */
[----:B--2---:R-:W-:-:S03]  /*04c0*/  @!P0 LOP3.LUT R5, R5, R18, RZ, 0x3c, !PT ;  /* 0x0000001205058212 */ /* 0x004fc600078e3cff */
[----:B------:R-:W2:Y:S01]  /*04d0*/  @P1 LDG.E R18, desc[UR4][R10.64+0x1c] ;  /* 0x00001c040a121981 */ /* 0x000ea2000c1e1900 */
[----:B---3--:R-:W-:-:S03]  /*04e0*/  @P1 LOP3.LUT R3, R3, R20, RZ, 0x3c, !PT ;  /* 0x0000001403031212 */ /* 0x008fc600078e3cff */
[----:B------:R-:W3:Y:S01]  /*04f0*/  @P2 LDG.E R20, desc[UR4][R10.64+0x30] ;  /* 0x000030040a142981 */ /* 0x000ee2000c1e1900 */
[----:B----4-:R-:W-:-:S03]  /*0500*/  @P2 LOP3.LUT R3, R3, R22, RZ, 0x3c, !PT ;  /* 0x0000001603032212 */ /* 0x010fc600078e3cff */
[----:B------:R-:W4:Y:S01]  /*0510*/  @P3 LDG.E R22, desc[UR4][R10.64+0x4c] ;  /* 0x00004c040a163981 */ /* 0x000f22000c1e1900 */
[----:B------:R-:W-:-:S04]  /*0520*/  @P3 LOP3.LUT R15, R15, R28, RZ, 0x3c, !PT ;  /* 0x0000001c0f0f3212 */ /* 0x000fc800078e3cff */
[----:B------:R-:W-:Y:S02]  /*0530*/  @P4 LOP3.LUT R15, R15, R26, RZ, 0x3c, !PT ;  /* 0x0000001a0f0f4212 */ /* 0x000fe400078e3cff */
[----:B------:R-:W-:Y:S01]  /*0540*/  @P1 LOP3.LUT R2, R2, R21, RZ, 0x3c, !PT ;  /* 0x0000001502021212 */ /* 0x000fe200078e3cff */
[----:B------:R-:W4:Y:S04]  /*0550*/  @P5 LDG.E R26, desc[UR4][R10.64+0x64] ;  /* 0x000064040a1a5981 */ /* 0x000f28000c1e1900 */
[----:B------:R-:W4:Y:S01]  /*0560*/  @P3 LDG.E R21, desc[UR4][R10.64+0x40] ;  /* 0x000040040a153981 */ /* 0x000f22000c1e1900 */
[----:B------:R-:W-:Y:S02]  /*0570*/  @P2 LOP3.LUT R4, R4, R23, RZ, 0x3c, !PT ;  /* 0x0000001704042212 */ /* 0x000fe400078e3cff */
[----:B------:R-:W-:Y:S01]  /*0580*/  @P2 LOP3.LUT R2, R2, R25, RZ, 0x3c, !PT ;  /* 0x0000001902022212 */ /* 0x000fe200078e3cff */
[----:B------:R-:W4:Y:S04]  /*0590*/  @P3 LDG.E R23, desc[UR4][R10.64+0x48] ;  /* 0x000048040a173981 */ /* 0x000f28000c1e1900 */
[----:B------:R-:W4:Y:S01]  /*05a0*/  @P4 LDG.E R25, desc[UR4][R10.64+0x54] ;  /* 0x000054040a194981 */ /* 0x000f22000c1e1900 */
[----:B--2---:R-:W-:-:S03]  /*05b0*/  @P1 LOP3.LUT R5, R5, R18, RZ, 0x3c, !PT ;  /* 0x0000001205051212 */ /* 0x004fc600078e3cff */
[----:B------:R-:W2:Y:S01]  /*05c0*/  @P3 LDG.E R18, desc[UR4][R10.64+0x44] ;  /* 0x000044040a123981 */ /* 0x000ea2000c1e1900 */
[----:B---3--:R-:W-:-:S03]  /*05d0*/  @P2 LOP3.LUT R5, R5, R20, RZ, 0x3c, !PT ;  /* 0x0000001405052212 */ /* 0x008fc600078e3cff */
[----:B------:R-:W3:Y:S01]  /*05e0*/  @P4 LDG.E R20, desc[UR4][R10.64+0x58] ;  /* 0x000058040a144981 */ /* 0x000ee2000c1e1900 */
[----:B----4-:R-:W-:-:S03]  /*05f0*/  @P3 LOP3.LUT R3, R3, R22, RZ, 0x3c, !PT ;  /* 0x0000001603033212 */ /* 0x010fc600078e3cff */
[----:B------:R-:W4:Y:S01]  /*0600*/  @P4 LDG.E R22, desc[UR4][R10.64+0x60] ;  /* 0x000060040a164981 */ /* 0x000f22000c1e1900 */
[----:B------:R-:W-:Y:S02]  /*0610*/  LOP3.LUT P0, RZ, R24, 0x80, RZ, 0xc0, !PT ;  /* 0x0000008018ff7812 */ /* 0x000fe4000780c0ff */
[----:B------:R-:W-:Y:S02]  /*0620*/  @P5 LOP3.LUT R15, R15, R26, RZ, 0x3c, !PT ;  /* 0x0000001a0f0f5212 */ /* 0x000fe400078e3cff */
[----:B------:R-:W4:Y:S01]  /*0630*/  @P6 LDG.E R26, desc[UR4][R10.64+0x78] ;  /* 0x000078040a1a6981 */ /* 0x000f22000c1e1900 */
[----:B------:R-:W-:-:S03]  /*0640*/  @P3 LOP3.LUT R4, R4, R21, RZ, 0x3c, !PT ;  /* 0x0000001504043212 */ /* 0x000fc600078e3cff */
[----:B------:R-:W4:Y:S01]  /*0650*/  @P4 LDG.E R21, desc[UR4][R10.64+0x5c] ;  /* 0x00005c040a154981 */ /* 0x000f22000c1e1900 */
[----:B------:R-:W-:-:S03]  /*0660*/  @P3 LOP3.LUT R2, R2, R23, RZ, 0x3c, !PT ;  /* 0x0000001702023212 */ /* 0x000fc600078e3cff */
[----:B------:R-:W4:Y:S01]  /*0670*/  @P5 LDG.E R23, desc[UR4][R10.64+0x68] ;  /* 0x000068040a175981 */ /* 0x000f22000c1e1900 */
[----:B------:R-:W-:-:S03]  /*0680*/  @P4 LOP3.LUT R4, R4, R25, RZ, 0x3c, !PT ;  /* 0x0000001904044212 */ /* 0x000fc600078e3cff */
[----:B------:R-:W4:Y:S01]  /*0690*/  @P5 LDG.E R25, desc[UR4][R10.64+0x70] ;  /* 0x000070040a195981 */ /* 0x000f22000c1e1900 */
[----:B--2---:R-:W-:-:S03]  /*06a0*/  @P3 LOP3.LUT R5, R5, R18, RZ, 0x3c, !PT ;  /* 0x0000001205053212 */ /* 0x004fc600078e3cff */
[----:B------:R-:W2:Y:S01]  /*06b0*/  @P5 LDG.E R18, desc[UR4][R10.64+0x6c] ;  /* 0x00006c040a125981 */ /* 0x000ea2000c1e1900 */
[----:B---3--:R-:W-:-:S03]  /*06c0*/  @P4 LOP3.LUT R5, R5, R20, RZ, 0x3c, !PT ;  /* 0x0000001405054212 */ /* 0x008fc600078e3cff */
[----:B------:R-:W3:Y:S01]  /*06d0*/  @P5 LDG.E R20, desc[UR4][R10.64+0x74] ;  /* 0x000074040a145981 */ /* 0x000ee2000c1e1900 */
[----:B----4-:R-:W-:-:S03]  /*06e0*/  @P4 LOP3.LUT R3, R3, R22, RZ, 0x3c, !PT ;  /* 0x0000001603034212 */ /* 0x010fc600078e3cff */
[----:B------:R-:W4:Y:S01]  /*06f0*/  @P0 LDG.E R22, desc[UR4][R10.64+0x8c] ;  /* 0x00008c040a160981 */ /* 0x000f22000c1e1900 */
[----:B------:R-:W-:-:S03]  /*0700*/  @P6 LOP3.LUT R15, R15, R26, RZ, 0x3c, !PT ;  /* 0x0000001a0f0f6212 */ /* 0x000fc600078e3cff */
        /* <DEDUP_REMOVED lines=13> */
[----:B------:R-:W-:Y:S02]  /*07e0*/  @P6 LOP3.LUT R4, R4, R27, RZ, 0x3c, !PT ;  /* 0x0000001b04046212 */ /* 0x000fe400078e3cff */
[----:B------:R-:W-:Y:S02]  /*07f0*/  @P6 LOP3.LUT R2, R2, R21, RZ, 0x3c, !PT ;  /* 0x0000001502026212 */ /* 0x000fe400078e3cff */
[----:B------:R-:W-:Y:S02]  /*0800*/  @P0 LOP3.LUT R4, R4, R23, RZ, 0x3c, !PT ;  /* 0x0000001704040212 */ /* 0x000fe400078e3cff */
[----:B------:R-:W-:Y:S02]  /*0810*/  @P0 LOP3.LUT R2, R2, R25, RZ, 0x3c, !PT ;  /* 0x0000001902020212 */ /* 0x000fe400078e3cff */
[----:B--2---:R-:W-:Y:S02]  /*0820*/  @P6 LOP3.LUT R5, R5, R18, RZ, 0x3c, !PT ;  /* 0x0000001205056212 */ /* 0x004fe400078e3cff */
[----:B---3--:R-:W-:-:S02]  /*0830*/  @P6 LOP3.LUT R3, R3, R20, RZ, 0x3c, !PT ;  /* 0x0000001403036212 */ /* 0x008fc400078e3cff */
[----:B----4-:R-:W-:Y:S02]  /*0840*/  @P0 LOP3.LUT R5, R5, R22, RZ, 0x3c, !PT ;  /* 0x0000001605050212 */ /* 0x010fe400078e3cff */
[----:B------:R-:W-:Y:S02]  /*0850*/  @P0 LOP3.LUT R3, R3, R26, RZ, 0x3c, !PT ;  /* 0x0000001a03030212 */ /* 0x000fe400078e3cff */
[----:B------:R-:W-:-:S13]  /*0860*/  R2P PR, R24.B1, 0x7f ;  /* 0x0000007f18007804 */ /* 0x000fda0000001000 */
[----:B------:R-:W2:Y:S04]  /*0870*/  @P0 LDG.E R18, desc[UR4][R10.64+0xa0] ;  /* 0x0000a0040a120981 */ /* 0x000ea8000c1e1900 */
[----:B------:R-:W3:Y:S04]  /*0880*/  @P1 LDG.E R22, desc[UR4][R10.64+0xb4] ;  /* 0x0000b4040a161981 */ /* 0x000ee8000c1e1900 */
[----:B------:R-:W4:Y:S04]  /*0890*/  @P2 LDG.E R26, desc[UR4][R10.64+0xc8] ;  /* 0x0000c8040a1a2981 */ /* 0x000f28000c1e1900 */
[----:B------:R-:W4:Y:S04]  /*08a0*/  @P3 LDG.E R28, desc[UR4][R10.64+0xdc] ;  /* 0x0000dc040a1c3981 */ /* 0x000f28000c1e1900 */
[----:B------:R-:W4:Y:S04]  /*08b0*/  @P0 LDG.E R23, desc[UR4][R10.64+0xa4] ;  /* 0x0000a4040a170981 */ /* 0x000f28000c1e1900 */
[----:B------:R-:W4:Y:S04]  /*08c0*/  @P0 LDG.E R20, desc[UR4][R10.64+0xa8] ;  /* 0x0000a8040a140981 */ /* 0x000f28000c1e1900 */
[----:B------:R-:W4:Y:S04]  /*08d0*/  @P4 LDG.E R25, desc[UR4][R10.64+0xf0] ;  /* 0x0000f0040a194981 */ /* 0x000f28000c1e1900 */
        /* <DEDUP_REMOVED lines=21> */
[----:B------:R-:W-:Y:S02]  /*0a30*/  LOP3.LUT P0, RZ, R24, 0x8000, RZ, 0xc0, !PT ;  /* 0x0000800018ff7812 */ /* 0x000fe4000780c0ff */
[----:B----4-:R-:W-:Y:S01]  /*0a40*/  @P5 LOP3.LUT R15, R15, R26, RZ, 0x3c, !PT ;  /* 0x0000001a0f0f5212 */ /* 0x010fe200078e3cff */
[----:B------:R-:W4:Y:S04]  /*0a50*/  @P3 LDG.E R24, desc[UR4][R10.64+0xe4] ;  /* 0x0000e4040a183981 */ /* 0x000f28000c1e1900 */
[----:B------:R-:W2:Y:S01]  /*0a60*/  @P6 LDG.E R26, desc[UR4][R10.64+0x118] ;  /* 0x000118040a1a6981 */ /* 0x000ea2000c1e1900 */
        /* <DEDUP_REMOVED lines=8> */
[----:B---3--:R-:W-:-:S03]  /*0af0*/  @P2 LOP3.LUT R3, R3, R22, RZ, 0x3c, !PT ;  /* 0x0000001603032212 */ /* 0x008fc600078e3cff */
[----:B------:R-:W3:Y:S01]  /*0b00*/  @P4 LDG.E R22, desc[UR4][R10.64+0x100] ;  /* 0x000100040a164981 */ /* 0x000ee2000c1e1900 */
[----:B--2---:R-:W-:-:S03]  /*0b10*/  @P6 LOP3.LUT R15, R15, R26, RZ, 0x3c, !PT ;  /* 0x0000001a0f0f6212 */ /* 0x004fc600078e3cff */
[----:B------:R-:W2:Y:S01]  /*0b20*/  @P0 LDG.E R26, desc[UR4][R10.64+0x12c] ;  /* 0x00012c040a1a0981 */ /* 0x000ea2000c1e1900 */
[----:B----4-:R-:W-:-:S03]  /*0b30*/  @P2 LOP3.LUT R2, R2, R23, RZ, 0x3c, !PT ;  /* 0x0000001702022212 */ /* 0x010fc600078e3cff */
[----:B------:R-:W4:Y:S01]  /*0b40*/  @P4 LDG.E R23, desc[UR4][R10.64+0xfc] ;  /* 0x0000fc040a174981 */ /* 0x000f22000c1e1900 */
[----:B------:R-:W-:-:S03]  /*0b50*/  @P2 LOP3.LUT R5, R5, R20, RZ, 0x3c, !PT ;  /* 0x0000001405052212 */ /* 0x000fc600078e3cff */
[----:B------:R-:W4:Y:S01]  /*0b60*/  @P4 LDG.E R20, desc[UR4][R10.64+0xf8] ;  /* 0x0000f8040a144981 */ /* 0x000f22000c1e1900 */
[----:B------:R-:W-:Y:S02]  /*0b70*/  @P3 LOP3.LUT R2, R2, R27, RZ, 0x3c, !PT ;  /* 0x0000001b02023212 */ /* 0x000fe400078e3cff */
[----:B------:R-:W-:Y:S01]  /*0b80*/  @P3 LOP3.LUT R4, R4, R25, RZ, 0x3c, !PT ;  /* 0x0000001904043212 */ /* 0x000fe200078e3cff */
[----:B------:R-:W4:Y:S01]  /*0b90*/  @P5 LDG.E R27, desc[UR4][R10.64+0x110] ;  /* 0x000110040a1b5981 */ /* 0x000f22000c1e1900 */
[----:B------:R-:W-:-:S03]  /*0ba0*/  @P3 LOP3.LUT R5, R5, R24, RZ, 0x3c, !PT ;  /* 0x0000001805053212 */ /* 0x000fc600078e3cff */
[----:B------:R-:W4:Y:S04]  /*0bb0*/  @P5 LDG.E R25, desc[UR4][R10.64+0x108] ;  /* 0x000108040a195981 */ /* 0x000f28000c1e1900 */
        /* <DEDUP_REMOVED lines=19> */
[----:B------:R-:W-:-:S05]  /*0cf0*/  VIADD R19, R19, 0x10 ;  /* 0x0000001013137836 */ /* 0x000fca0000000000 */
[----:B------:R-:W-:Y:S02]  /*0d00*/  ISETP.NE.AND P1, PT, R19, 0x20, PT ;  /* 0x000000201300780c */ /* 0x000fe40003f25270 */
[----:B------:R-:W-:Y:S02]  /*0d10*/  @P5 LOP3.LUT R3, R3, R18, RZ, 0x3c, !PT ;  /* 0x0000001203035212 */ /* 0x000fe400078e3cff */
[----:B------:R-:W-:Y:S02]  /*0d20*/  @P6 LOP3.LUT R4, R4, R21, RZ, 0x3c, !PT ;  /* 0x0000001504046212 */ /* 0x000fe400078e3cff */
[----:B---3--:R-:W-:-:S04]  /*0d30*/  @P6 LOP3.LUT R3, R3, R22, RZ, 0x3c, !PT ;  /* 0x0000001603036212 */ /* 0x008fc800078e3cff */
[----:B--2---:R-:W-:Y:S02]  /*0d40*/  @P0 LOP3.LUT R3, R3, R26, RZ, 0x3c, !PT ;  /* 0x0000001a03030212 */ /* 0x004fe400078e3cff */
[----:B----4-:R-:W-:Y:S02]  /*0d50*/  @P6 LOP3.LUT R2, R2, R23, RZ, 0x3c, !PT ;  /* 0x0000001702026212 */ /* 0x010fe400078e3cff */
[----:B------:R-:W-:Y:S02]  /*0d60*/  @P6 LOP3.LUT R5, R5, R20, RZ, 0x3c, !PT ;  /* 0x0000001405056212 */ /* 0x000fe400078e3cff */
[----:B------:R-:W-:Y:S02]  /*0d70*/  @P0 LOP3.LUT R2, R2, R27, RZ, 0x3c, !PT ;  /* 0x0000001b02020212 */ /* 0x000fe400078e3cff */
[----:B------:R-:W-:Y:S02]  /*0d80*/  @P0 LOP3.LUT R4, R4, R25, RZ, 0x3c, !PT ;  /* 0x0000001904040212 */ /* 0x000fe400078e3cff */
[----:B------:R-:W-:Y:S01]  /*0d90*/  @P0 LOP3.LUT R5, R5, R24, RZ, 0x3c, !PT ;  /* 0x0000001805050212 */ /* 0x000fe200078e3cff */
[----:B------:R-:W-:Y:S06]  /*0da0*/  @P1 BRA `(.L_x_27) ;  /* 0xfffffff400481947 */ /* 0x000fec000383ffff */
[----:B------:R-:W-:-:S05]  /*0db0*/  VIADD R17, R17, 0x1 ;  /* 0x0000000111117836 */ /* 0x000fca0000000000 */
[----:B------:R-:W-:-:S13]  /*0dc0*/  ISETP.NE.AND P0, PT, R17, 0x5, PT ;  /* 0x000000051100780c */ /* 0x000fda0003f05270 */
[----:B------:R-:W-:Y:S05]  /*0dd0*/  @P0 BRA `(.L_x_28) ;  /* 0xfffffff400300947 */ /* 0x000fea000383ffff */
[----:B------:R1:W-:Y:S01]  /*0de0*/  STG.E.64 desc[UR4][R6.64+0x8], R4 ;  /* 0x0000080406007986 */ /* 0x0003e2000c101b04 */
[----:B------:R-:W-:Y:S01]  /*0df0*/  VIADD R14, R14, 0x1 ;  /* 0x000000010e0e7836 */ /* 0x000fe20000000000 */
[----:B------:R-:W-:Y:S02]  /*0e00*/  LOP3.LUT R11, R13, 0x3, RZ, 0xc0, !PT ;  /* 0x000000030d0b7812 */ /* 0x000fe400078ec0ff */
[----:B------:R1:W-:Y:S02]  /*0e10*/  STG.E.64 desc[UR4][R6.64+0x10], R2 ;  /* 0x0000100206007986 */ /* 0x0003e4000c101b04 */
[----:B------:R-:W-:Y:S02]  /*0e20*/  ISETP.GE.U32.AND P0, PT, R14, R11, PT ;  /* 0x0000000b0e00720c */ /* 0x000fe40003f06070 */
[----:B------:R1:W-:Y:S11]  /*0e30*/  STG.E desc[UR4][R6.64+0x4], R15 ;  /* 0x0000040f06007986 */ /* 0x0003f6000c101904 */
[----:B------:R-:W-:Y:S05]  /*0e40*/  @!P0 BRA `(.L_x_29) ;  /* 0xfffffff400048947 */ /* 0x000fea000383ffff */
.L_x_26:
[----:B------:R-:W-:Y:S05]  /*0e50*/  BSYNC.RECONVERGENT B1 ;  /* 0x0000000000017941 */ /* 0x000fea0003800200 */
.L_x_25:
[C---:B------:R-:W-:Y:S01]  /*0e60*/  ISETP.GT.U32.AND P0, PT, R13.reuse, 0x3, PT ;  /* 0x000000030d00780c */ /* 0x040fe20003f04070 */
[----:B------:R-:W-:Y:S01]  /*0e70*/  VIADD R12, R12, 0x1 ;  /* 0x000000010c0c7836 */ /* 0x000fe20000000000 */
[--C-:B------:R-:W-:Y:S02]  /*0e80*/  SHF.R.U64 R13, R13, 0x2, R0.reuse ;  /* 0x000000020d0d7819 */ /* 0x100fe40000001200 */
[----:B------:R-:W-:Y:S02]  /*0e90*/  ISETP.GT.U32.AND.EX P0, PT, R0, RZ, PT, P0 ;  /* 0x000000ff0000720c */ /* 0x000fe40003f04100 */
[----:B------:R-:W-:-:S11]  /*0ea0*/  SHF.R.U32.HI R0, RZ, 0x2, R0 ;  /* 0x00000002ff007819 */ /* 0x000fd60000011600 */
[----:B------:R-:W-:Y:S05]  /*0eb0*/  @P0 BRA `(.L_x_30) ;  /* 0xfffffff000c80947 */ /* 0x000fea000383ffff */
.L_x_24:
[----:B------:R-:W-:Y:S05]  /*0ec0*/  BSYNC.RECONVERGENT B0 ;  /* 0x0000000000007941 */ /* 0x000fea0003800200 */
.L_x_23:
[----:B------:R-:W-:Y:S04]  /*0ed0*/  STG.E.64 desc[UR4][R6.64+0x18], RZ ;  /* 0x000018ff06007986 */ /* 0x000fe8000c101b04 */
[----:B------:R-:W-:Y:S04]  /*0ee0*/  STG.E desc[UR4][R6.64+0x20], RZ ;  /* 0x000020ff06007986 */ /* 0x000fe8000c101904 */
[----:B------:R-:W-:Y:S01]  /*0ef0*/  STG.E.64 desc[UR4][R6.64+0x28], RZ ;  /* 0x000028ff06007986 */ /* 0x000fe2000c101b04 */
[----:B------:R-:W-:Y:S05]  /*0f00*/  EXIT ;  /* 0x000000000000794d */ /* 0x000fea0003800000 */
.L_x_31:
        /* <DEDUP_REMOVED lines=15> */
.L_x_35:


//--------------------- .nv.global.init           --------------------------
	.section	.nv.global.init,"aw",@progbits
	.align	4
.nv.global.init:
	.type		mrg32k3aM1SubSeq,@object
	.size		mrg32k3aM1SubSeq,(mrg32k3aM2SubSeq - mrg32k3aM1SubSeq)
mrg32k3aM1SubSeq:
        /*0000*/ 	.byte	0x0b, 0xcc, 0xee, 0x04, 0x73, 0x29, 0x8b, 0x6f, 0xf6, 0x53, 0x03, 0xf6, 0x23, 0xf6, 0xea, 0xda
        /* <DEDUP_REMOVED lines=125> */
	.type		mrg32k3aM2SubSeq,@object
	.size		mrg32k3aM2SubSeq,(mrg32k3aM1 - mrg32k3aM2SubSeq)
mrg32k3aM2SubSeq:
        /* <DEDUP_REMOVED lines=126> */
	.type		mrg32k3aM1,@object
	.size		mrg32k3aM1,(mrg32k3aM1Seq - mrg32k3aM1)
mrg32k3aM1:
        /* <DEDUP_REMOVED lines=144> */
	.type		mrg32k3aM1Seq,@object
	.size		mrg32k3aM1Seq,(mrg32k3aM2 - mrg32k3aM1Seq)
mrg32k3aM1Seq:
        /* <DEDUP_REMOVED lines=144> */
	.type		mrg32k3aM2,@object
	.size		mrg32k3aM2,(mrg32k3aM2Seq - mrg32k3aM2)
mrg32k3aM2:
        /* <DEDUP_REMOVED lines=144> */
	.type		mrg32k3aM2Seq,@object
	.size		mrg32k3aM2Seq,(precalc_xorwow_matrix - mrg32k3aM2Seq)
mrg32k3aM2Seq:
        /* <DEDUP_REMOVED lines=144> */
	.type		precalc_xorwow_matrix,@object
	.size		precalc_xorwow_matrix,(precalc_xorwow_offset_matrix - precalc_xorwow_matrix)
precalc_xorwow_matrix:
        /* <DEDUP_REMOVED lines=6400> */
	.type		precalc_xorwow_offset_matrix,@object
	.size		precalc_xorwow_offset_matrix,(.L_1 - precalc_xorwow_offset_matrix)
precalc_xorwow_offset_matrix:
        /* <DEDUP_REMOVED lines=6400> */
.L_1:


//--------------------- .nv.shared.reserved.0     --------------------------
	.section	.nv.shared.reserved.0,"aw",@nobits
	.weak		__nv_reservedSMEM_offset_0_alias
	.size		__nv_reservedSMEM_offset_0_alias, 0, 64
	.other		__nv_reservedSMEM_offset_0_alias,@"STO_CUDA_RESERVED_SHARED STV_DEFAULT"
__nv_reservedSMEM_offset_0_alias:
	.zero		0
	.zero		64


//--------------------- .nv.global                --------------------------
	.section	.nv.global,"aw",@nobits
.nv.global:
	.type		_ZN34_INTERNAL_3d952fa6_4_k_cu_1f8824106thrust24THRUST_300001_SM_1000_NS3seqE,@object
	.size		_ZN34_INTERNAL_3d952fa6_4_k_cu_1f8824106thrust24THRUST_300001_SM_1000_NS3seqE,(_ZN34_INTERNAL_3d952fa6_4_k_cu_1f8824104cuda3std3__48in_placeE - _ZN34_INTERNAL_3d952fa6_4_k_cu_1f8824106thrust24THRUST_300001_SM_1000_NS3seqE)
_ZN34_INTERNAL_3d952fa6_4_k_cu_1f8824106thrust24THRUST_300001_SM_1000_NS3seqE:
	.zero		1
	.type		_ZN34_INTERNAL_3d952fa6_4_k_cu_1f8824104cuda3std3__48in_placeE,@object
	.size		_ZN34_INTERNAL_3d952fa6_4_k_cu_1f8824104cuda3std3__48in_placeE,(_ZN34_INTERNAL_3d952fa6_4_k_cu_1f8824104cuda3std6ranges3__45__cpo4sizeE - _ZN34_INTERNAL_3d952fa6_4_k_cu_1f8824104cuda3std3__48in_placeE)
_ZN34_INTERNAL_3d952fa6_4_k_cu_1f8824104cuda3std3__48in_placeE:
	.zero		1
	.type		_ZN34_INTERNAL_3d952fa6_4_k_cu_1f8824104cuda3std6ranges3__45__cpo4sizeE,@object
	.size		_ZN34_INTERNAL_3d952fa6_4_k_cu_1f8824104cuda3std6ranges3__45__cpo4sizeE,(_ZN34_INTERNAL_3d952fa6_4_k_cu_1f8824106thrust24THRUST_300001_SM_1000_NS12placeholders2_3E - _ZN34_INTERNAL_3d952fa6_4_k_cu_1f8824104cuda3std6ranges3__45__cpo4sizeE)
_ZN34_INTERNAL_3d952fa6_4_k_cu_1f8824104cuda3std6ranges3__45__cpo4sizeE:
	.zero		1
	.type		_ZN34_INTERNAL_3d952fa6_4_k_cu_1f8824106thrust24THRUST_300001_SM_1000_NS12placeholders2_3E,@object
	.size		_ZN34_INTERNAL_3d952fa6_4_k_cu_1f8824106thrust24THRUST_300001_SM_1000_NS12placeholders2_3E,(_ZN34_INTERNAL_3d952fa6_4_k_cu_1f8824104cuda3std3__45__cpo6cbeginE - _ZN34_INTERNAL_3d952fa6_4_k_cu_1f8824106thrust24THRUST_300001_SM_1000_NS12placeholders2_3E)
_ZN34_INTERNAL_3d952fa6_4_k_cu_1f8824106thrust24THRUST_300001_SM_1000_NS12placeholders2_3E:
	.zero		1
	.type		_ZN34_INTERNAL_3d952fa6_4_k_cu_1f8824104cuda3std3__45__cpo6cbeginE,@object
	.size		_ZN34_INTERNAL_3d952fa6_4_k_cu_1f8824104cuda3std3__45__cpo6cbeginE,(_ZN34_INTERNAL_3d952fa6_4_k_cu_1f8824104cuda3std6ranges3__45__cpo6cbeginE - _ZN34_INTERNAL_3d952fa6_4_k_cu_1f8824104cuda3std3__45__cpo6cbeginE)
_ZN34_INTERNAL_3d952fa6_4_k_cu_1f8824104cuda3std3__45__cpo6cbeginE:
	.zero		1
	.type		_ZN34_INTERNAL_3d952fa6_4_k_cu_1f8824104cuda3std6ranges3__45__cpo6cbeginE,@object
	.size		_ZN34_INTERNAL_3d952fa6_4_k_cu_1f8824104cuda3std6ranges3__45__cpo6cbeginE,(_ZN34_INTERNAL_3d952fa6_4_k_cu_1f8824106thrust24THRUST_300001_SM_1000_NS12placeholders2_7E - _ZN34_INTERNAL_3d952fa6_4_k_cu_1f8824104cuda3std6ranges3__45__cpo6cbeginE)
_ZN34_INTERNAL_3d952fa6_4_k_cu_1f8824104cuda3std6ranges3__45__cpo6cbeginE:
	.zero		1
	.type		_ZN34_INTERNAL_3d952fa6_4_k_cu_1f8824106thrust24THRUST_300001_SM_1000_NS12placeholders2_7E,@object
	.size		_ZN34_INTERNAL_3d952fa6_4_k_cu_1f8824106thrust24THRUST_300001_SM_1000_NS12placeholders2_7E,(_ZN34_INTERNAL_3d952fa6_4_k_cu_1f8824104cuda3std3__45__cpo7crbeginE - _ZN34_INTERNAL_3d952fa6_4_k_cu_1f8824106thrust24THRUST_300001_SM_1000_NS12placeholders2_7E)
_ZN34_INTERNAL_3d952fa6_4_k_cu_1f8824106thrust24THRUST_300001_SM_1000_NS12placeholders2_7E:
	.zero		1
	.type		_ZN34_INTERNAL_3d952fa6_4_k_cu_1f8824104cuda3std3__45__cpo7crbeginE,@object
	.size		_ZN34_INTERNAL_3d952fa6_4_k_cu_1f8824104cuda3std3__45__cpo7crbeginE,(_ZN34_INTERNAL_3d952fa6_4_k_cu_1f8824104cuda3std6ranges3__45__cpo4nextE - _ZN34_INTERNAL_3d952fa6_4_k_cu_1f8824104cuda3std3__45__cpo7crbeginE)
_ZN34_INTERNAL_3d952fa6_4_k_cu_1f8824104cuda3std3__45__cpo7crbeginE:
	.zero		1
	.type		_ZN34_INTERNAL_3d952fa6_4_k_cu_1f8824104cuda3std6ranges3__45__cpo4nextE,@object
	.size		_ZN34_INTERNAL_3d952fa6_4_k_cu_1f8824104cuda3std6ranges3__45__cpo4nextE,(_ZN34_INTERNAL_3d952fa6_4_k_cu_1f8824104cuda3std6ranges3__45__cpo4swapE - _ZN34_INTERNAL_3d952fa6_4_k_cu_1f8824104cuda3std6ranges3__45__cpo4nextE)
_ZN34_INTERNAL_3d952fa6_4_k_cu_1f8824104cuda3std6ranges3__45__cpo4nextE:
	.zero		1
	.type		_ZN34_INTERNAL_3d952fa6_4_k_cu_1f8824104cuda3std6ranges3__45__cpo4swapE,@object
	.size		_ZN34_INTERNAL_3d952fa6_4_k_cu_1f8824104cuda3std6ranges3__45__cpo4swapE,(_ZN34_INTERNAL_3d952fa6_4_k_cu_1f8824106thrust24THRUST_300001_SM_1000_NS8cuda_cub10par_nosyncE - _ZN34_INTERNAL_3d952fa6_4_k_cu_1f8824104cuda3std6ranges3__45__cpo4swapE)
_ZN34_INTERNAL_3d952fa6_4_k_cu_1f8824104cuda3std6ranges3__45__cpo4swapE:
	.zero		1
	.type		_ZN34_INTERNAL_3d952fa6_4_k_cu_1f8824106thrust24THRUST_300001_SM_1000_NS8cuda_cub10par_nosyncE,@object
	.size		_ZN34_INTERNAL_3d952fa6_4_k_cu_1f8824106thrust24THRUST_300001_SM_1000_NS8cuda_cub10par_nosyncE,(_ZN34_INTERNAL_3d952fa6_4_k_cu_1f8824106thrust24THRUST_300001_SM_1000_NS12placeholders2_9E - _ZN34_INTERNAL_3d952fa6_4_k_cu_1f8824106thrust24THRUST_300001_SM_1000_NS8cuda_cub10par_nosyncE)
_ZN34_INTERNAL_3d952fa6_4_k_cu_1f8824106thrust24THRUST_300001_SM_1000_NS8cuda_cub10par_nosyncE:
	.zero		1
	.type		_ZN34_INTERNAL_3d952fa6_4_k_cu_1f8824106thrust24THRUST_300001_SM_1000_NS12placeholders2_9E,@object
	.size		_ZN34_INTERNAL_3d952fa6_4_k_cu_1f8824106thrust24THRUST_300001_SM_1000_NS12placeholders2_9E,(_ZN34_INTERNAL_3d952fa6_4_k_cu_1f8824104cuda3std3__436_GLOBAL__N__3d952fa6_4_k_cu_1f8824106ignoreE - _ZN34_INTERNAL_3d952fa6_4_k_cu_1f8824106thrust24THRUST_300001_SM_1000_NS12placeholders2_9E)
_ZN34_INTERNAL_3d952fa6_4_k_cu_1f8824106thrust24THRUST_300001_SM_1000_NS12placeholders2_9E:
	.zero		1
	.type		_ZN34_INTERNAL_3d952fa6_4_k_cu_1f8824104cuda3std3__436_GLOBAL__N__3d952fa6_4_k_cu_1f8824106ignoreE,@object
	.size		_ZN34_INTERNAL_3d952fa6_4_k_cu_1f8824104cuda3std3__436_GLOBAL__N__3d952fa6_4_k_cu_1f8824106ignoreE,(_ZN34_INTERNAL_3d952fa6_4_k_cu_1f8824104cuda3std6ranges3__45__cpo4dataE - _ZN34_INTERNAL_3d952fa6_4_k_cu_1f8824104cuda3std3__436_GLOBAL__N__3d952fa6_4_k_cu_1f8824106ignoreE)
_ZN34_INTERNAL_3d952fa6_4_k_cu_1f8824104cuda3std3__436_GLOBAL__N__3d952fa6_4_k_cu_1f8824106ignoreE:
	.zero		1
	.type		_ZN34_INTERNAL_3d952fa6_4_k_cu_1f8824104cuda3std6ranges3__45__cpo4dataE,@object
	.size		_ZN34_INTERNAL_3d952fa6_4_k_cu_1f8824104cuda3std6ranges3__45__cpo4dataE,(_ZN34_INTERNAL_3d952fa6_4_k_cu_1f8824106thrust24THRUST_300001_SM_1000_NS12placeholders2_1E - _ZN34_INTERNAL_3d952fa6_4_k_cu_1f8824104cuda3std6ranges3__45__cpo4dataE)
_ZN34_INTERNAL_3d952fa6_4_k_cu_1f8824104cuda3std6ranges3__45__cpo4dataE:
	.zero		1
	.type		_ZN34_INTERNAL_3d952fa6_4_k_cu_1f8824106thrust24THRUST_300001_SM_1000_NS12placeholders2_1E,@object
	.size		_ZN34_INTERNAL_3d952fa6_4_k_cu_1f8824106thrust24THRUST_300001_SM_1000_NS12placeholders2_1E,(_ZN34_INTERNAL_3d952fa6_4_k_cu_1f8824104cuda3std3__45__cpo5beginE - _ZN34_INTERNAL_3d952fa6_4_k_cu_1f8824106thrust24THRUST_300001_SM_1000_NS12placeholders2_1E)
_ZN34_INTERNAL_3d952fa6_4_k_cu_1f8824106thrust24THRUST_300001_SM_1000_NS12placeholders2_1E:
	.zero		1
	.type		_ZN34_INTERNAL_3d952fa6_4_k_cu_1f8824104cuda3std3__45__cpo5beginE,@object
	.size		_ZN34_INTERNAL_3d952fa6_4_k_cu_1f8824104cuda3std3__45__cpo5beginE,(_ZN34_INTERNAL_3d952fa6_4_k_cu_1f8824104cuda3std6ranges3__45__cpo5beginE - _ZN34_INTERNAL_3d952fa6_4_k_cu_1f8824104cuda3std3__45__cpo5beginE)
_ZN34_INTERNAL_3d952fa6_4_k_cu_1f8824104cuda3std3__45__cpo5beginE:
	.zero		1
	.type		_ZN34_INTERNAL_3d952fa6_4_k_cu_1f8824104cuda3std6ranges3__45__cpo5beginE,@object
	.size		_ZN34_INTERNAL_3d952fa6_4_k_cu_1f8824104cuda3std6ranges3__45__cpo5beginE,(_ZN34_INTERNAL_3d952fa6_4_k_cu_1f8824106thrust24THRUST_300001_SM_1000_NS12placeholders2_5E - _ZN34_INTERNAL_3d952fa6_4_k_cu_1f8824104cuda3std6ranges3__45__cpo5beginE)
_ZN34_INTERNAL_3d952fa6_4_k_cu_1f8824104cuda3std6ranges3__45__cpo5beginE:
	.zero		1
	.type		_ZN34_INTERNAL_3d952fa6_4_k_cu_1f8824106thrust24THRUST_300001_SM_1000_NS12placeholders2_5E,@object
	.size		_ZN34_INTERNAL_3d952fa6_4_k_cu_1f8824106thrust24THRUST_300001_SM_1000_NS12placeholders2_5E,(_ZN34_INTERNAL_3d952fa6_4_k_cu_1f8824104cuda3std3__45__cpo6rbeginE - _ZN34_INTERNAL_3d952fa6_4_k_cu_1f8824106thrust24THRUST_300001_SM_1000_NS12placeholders2_5E)
_ZN34_INTERNAL_3d952fa6_4_k_cu_1f8824106thrust24THRUST_300001_SM_1000_NS12placeholders2_5E:
	.zero		1
	.type		_ZN34_INTERNAL_3d952fa6_4_k_cu_1f8824104cuda3std3__45__cpo6rbeginE,@object
	.size		_ZN34_INTERNAL_3d952fa6_4_k_cu_1f8824104cuda3std3__45__cpo6rbeginE,(_ZN34_INTERNAL_3d952fa6_4_k_cu_1f8824104cuda3std6ranges3__45__cpo7advanceE - _ZN34_INTERNAL_3d952fa6_4_k_cu_1f8824104cuda3std3__45__cpo6rbeginE)
_ZN34_INTERNAL_3d952fa6_4_k_cu_1f8824104cuda3std3__45__cpo6rbeginE:
	.zero		1
	.type		_ZN34_INTERNAL_3d952fa6_4_k_cu_1f8824104cuda3std6ranges3__45__cpo7advanceE,@object
	.size		_ZN34_INTERNAL_3d952fa6_4_k_cu_1f8824104cuda3std6ranges3__45__cpo7advanceE,(_ZN34_INTERNAL_3d952fa6_4_k_cu_1f8824104cuda3std3__47nulloptE - _ZN34_INTERNAL_3d952fa6_4_k_cu_1f8824104cuda3std6ranges3__45__cpo7advanceE)
_ZN34_INTERNAL_3d952fa6_4_k_cu_1f8824104cuda3std6ranges3__45__cpo7advanceE:
	.zero		1
	.type		_ZN34_INTERNAL_3d952fa6_4_k_cu_1f8824104cuda3std3__47nulloptE,@object
	.size		_ZN34_INTERNAL_3d952fa6_4_k_cu_1f8824104cuda3std3__47nulloptE,(_ZN34_INTERNAL_3d952fa6_4_k_cu_1f8824104cuda3std6ranges3__45__cpo8distanceE - _ZN34_INTERNAL_3d952fa6_4_k_cu_1f8824104cuda3std3__47nulloptE)
_ZN34_INTERNAL_3d952fa6_4_k_cu_1f8824104cuda3std3__47nulloptE:
	.zero		1
	.type		_ZN34_INTERNAL_3d952fa6_4_k_cu_1f8824104cuda3std6ranges3__45__cpo8distanceE,@object
	.size		_ZN34_INTERNAL_3d952fa6_4_k_cu_1f8824104cuda3std6ranges3__45__cpo8distanceE,(_ZN34_INTERNAL_3d952fa6_4_k_cu_1f8824106thrust24THRUST_300001_SM_1000_NS12placeholders3_10E - _ZN34_INTERNAL_3d952fa6_4_k_cu_1f8824104cuda3std6ranges3__45__cpo8distanceE)
_ZN34_INTERNAL_3d952fa6_4_k_cu_1f8824104cuda3std6ranges3__45__cpo8distanceE:
	.zero		1
	.type		_ZN34_INTERNAL_3d952fa6_4_k_cu_1f8824106thrust24THRUST_300001_SM_1000_NS12placeholders3_10E,@object
	.size		_ZN34_INTERNAL_3d952fa6_4_k_cu_1f8824106thrust24THRUST_300001_SM_1000_NS12placeholders3_10E,(_ZN34_INTERNAL_3d952fa6_4_k_cu_1f8824104cuda3std3__419piecewise_constructE - _ZN34_INTERNAL_3d952fa6_4_k_cu_1f8824106thrust24THRUST_300001_SM_1000_NS12placeholders3_10E)
_ZN34_INTERNAL_3d952fa6_4_k_cu_1f8824106thrust24THRUST_300001_SM_1000_NS12placeholders3_10E:
	.zero		1
	.type		_ZN34_INTERNAL_3d952fa6_4_k_cu_1f8824104cuda3std3__419piecewise_constructE,@object
	.size		_ZN34_INTERNAL_3d952fa6_4_k_cu_1f8824104cuda3std3__419piecewise_constructE,(_ZN34_INTERNAL_3d952fa6_4_k_cu_1f8824104cuda3std6ranges3__45__cpo5cdataE - _ZN34_INTERNAL_3d952fa6_4_k_cu_1f8824104cuda3std3__419piecewise_constructE)
_ZN34_INTERNAL_3d952fa6_4_k_cu_1f8824104cuda3std3__419piecewise_constructE:
	.zero		1
	.type		_ZN34_INTERNAL_3d952fa6_4_k_cu_1f8824104cuda3std6ranges3__45__cpo5cdataE,@object
	.size		_ZN34_INTERNAL_3d952fa6_4_k_cu_1f8824104cuda3std6ranges3__45__cpo5cdataE,(_ZN34_INTERNAL_3d952fa6_4_k_cu_1f8824106thrust24THRUST_300001_SM_1000_NS12placeholders2_2E - _ZN34_INTERNAL_3d952fa6_4_k_cu_1f8824104cuda3std6ranges3__45__cpo5cdataE)
_ZN34_INTERNAL_3d952fa6_4_k_cu_1f8824104cuda3std6ranges3__45__cpo5cdataE:
	.zero		1
	.type		_ZN34_INTERNAL_3d952fa6_4_k_cu_1f8824106thrust24THRUST_300001_SM_1000_NS12placeholders2_2E,@object
	.size		_ZN34_INTERNAL_3d952fa6_4_k_cu_1f8824106thrust24THRUST_300001_SM_1000_NS12placeholders2_2E,(_ZN34_INTERNAL_3d952fa6_4_k_cu_1f8824104cuda3std3__45__cpo3endE - _ZN34_INTERNAL_3d952fa6_4_k_cu_1f8824106thrust24THRUST_300001_SM_1000_NS12placeholders2_2E)
_ZN34_INTERNAL_3d952fa6_4_k_cu_1f8824106thrust24THRUST_300001_SM_1000_NS12placeholders2_2E:
	.zero		1
	.type		_ZN34_INTERNAL_3d952fa6_4_k_cu_1f8824104cuda3std3__45__cpo3endE,@object
	.size		_ZN34_INTERNAL_3d952fa6_4_k_cu_1f8824104cuda3std3__45__cpo3endE,(_ZN34_INTERNAL_3d952fa6_4_k_cu_1f8824104cuda3std6ranges3__45__cpo3endE - _ZN34_INTERNAL_3d952fa6_4_k_cu_1f8824104cuda3std3__45__cpo3endE)
_ZN34_INTERNAL_3d952fa6_4_k_cu_1f8824104cuda3std3__45__cpo3endE:
	.zero		1
	.type		_ZN34_INTERNAL_3d952fa6_4_k_cu_1f8824104cuda3std6ranges3__45__cpo3endE,@object
	.size		_ZN34_INTERNAL_3d952fa6_4_k_cu_1f8824104cuda3std6ranges3__45__cpo3endE,(_ZN34_INTERNAL_3d952fa6_4_k_cu_1f8824106thrust24THRUST_300001_SM_1000_NS12placeholders2_6E - _ZN34_INTERNAL_3d952fa6_4_k_cu_1f8824104cuda3std6ranges3__45__cpo3endE)
_ZN34_INTERNAL_3d952fa6_4_k_cu_1f8824104cuda3std6ranges3__45__cpo3endE:
	.zero		1
	.type		_ZN34_INTERNAL_3d952fa6_4_k_cu_1f8824106thrust24THRUST_300001_SM_1000_NS12placeholders2_6E,@object
	.size		_ZN34_INTERNAL_3d952fa6_4_k_cu_1f8824106thrust24THRUST_300001_SM_1000_NS12placeholders2_6E,(_ZN34_INTERNAL_3d952fa6_4_k_cu_1f8824104cuda3std3__45__cpo4rendE - _ZN34_INTERNAL_3d952fa6_4_k_cu_1f8824106thrust24THRUST_300001_SM_1000_NS12placeholders2_6E)
_ZN34_INTERNAL_3d952fa6_4_k_cu_1f8824106thrust24THRUST_300001_SM_1000_NS12placeholders2_6E:
	.zero		1
	.type		_ZN34_INTERNAL_3d952fa6_4_k_cu_1f8824104cuda3std3__45__cpo4rendE,@object
	.size		_ZN34_INTERNAL_3d952fa6_4_k_cu_1f8824104cuda3std3__45__cpo4rendE,(_ZN34_INTERNAL_3d952fa6_4_k_cu_1f8824104cuda3std6ranges3__45__cpo9iter_swapE - _ZN34_INTERNAL_3d952fa6_4_k_cu_1f8824104cuda3std3__45__cpo4rendE)
_ZN34_INTERNAL_3d952fa6_4_k_cu_1f8824104cuda3std3__45__cpo4rendE:
	.zero		1
	.type		_ZN34_INTERNAL_3d952fa6_4_k_cu_1f8824104cuda3std6ranges3__45__cpo9iter_swapE,@object
	.size		_ZN34_INTERNAL_3d952fa6_4_k_cu_1f8824104cuda3std6ranges3__45__cpo9iter_swapE,(_ZN34_INTERNAL_3d952fa6_4_k_cu_1f8824104cuda3std3__48unexpectE - _ZN34_INTERNAL_3d952fa6_4_k_cu_1f8824104cuda3std6ranges3__45__cpo9iter_swapE)
_ZN34_INTERNAL_3d952fa6_4_k_cu_1f8824104cuda3std6ranges3__45__cpo9iter_swapE:
	.zero		1
	.type		_ZN34_INTERNAL_3d952fa6_4_k_cu_1f8824104cuda3std3__48unexpectE,@object
	.size		_ZN34_INTERNAL_3d952fa6_4_k_cu_1f8824104cuda3std3__48unexpectE,(_ZN34_INTERNAL_3d952fa6_4_k_cu_1f8824106thrust24THRUST_300001_SM_1000_NS8cuda_cub3parE - _ZN34_INTERNAL_3d952fa6_4_k_cu_1f8824104cuda3std3__48unexpectE)
_ZN34_INTERNAL_3d952fa6_4_k_cu_1f8824104cuda3std3__48unexpectE:
	.zero		1
	.type		_ZN34_INTERNAL_3d952fa6_4_k_cu_1f8824106thrust24THRUST_300001_SM_1000_NS8cuda_cub3parE,@object
	.size		_ZN34_INTERNAL_3d952fa6_4_k_cu_1f8824106thrust24THRUST_300001_SM_1000_NS8cuda_cub3parE,(_ZN34_INTERNAL_3d952fa6_4_k_cu_1f8824106thrust24THRUST_300001_SM_1000_NS12placeholders2_4E - _ZN34_INTERNAL_3d952fa6_4_k_cu_1f8824106thrust24THRUST_300001_SM_1000_NS8cuda_cub3parE)
_ZN34_INTERNAL_3d952fa6_4_k_cu_1f8824106thrust24THRUST_300001_SM_1000_NS8cuda_cub3parE:
	.zero		1
	.type		_ZN34_INTERNAL_3d952fa6_4_k_cu_1f8824106thrust24THRUST_300001_SM_1000_NS12placeholders2_4E,@object
	.size		_ZN34_INTERNAL_3d952fa6_4_k_cu_1f8824106thrust24THRUST_300001_SM_1000_NS12placeholders2_4E,(_ZN34_INTERNAL_3d952fa6_4_k_cu_1f8824104cuda3std3__45__cpo4cendE - _ZN34_INTERNAL_3d952fa6_4_k_cu_1f8824106thrust24THRUST_300001_SM_1000_NS12placeholders2_4E)
_ZN34_INTERNAL_3d952fa6_4_k_cu_1f8824106thrust24THRUST_300001_SM_1000_NS12placeholders2_4E:
	.zero		1
	.type		_ZN34_INTERNAL_3d952fa6_4_k_cu_1f8824104cuda3std3__45__cpo4cendE,@object
	.size		_ZN34_INTERNAL_3d952fa6_4_k_cu_1f8824104cuda3std3__45__cpo4cendE,(_ZN34_INTERNAL_3d952fa6_4_k_cu_1f8824104cuda3std6ranges3__45__cpo4cendE - _ZN34_INTERNAL_3d952fa6_4_k_cu_1f8824104cuda3std3__45__cpo4cendE)
_ZN34_INTERNAL_3d952fa6_4_k_cu_1f8824104cuda3std3__45__cpo4cendE:
	.zero		1
	.type		_ZN34_INTERNAL_3d952fa6_4_k_cu_1f8824104cuda3std6ranges3__45__cpo4cendE,@object
	.size		_ZN34_INTERNAL_3d952fa6_4_k_cu_1f8824104cuda3std6ranges3__45__cpo4cendE,(_ZN34_INTERNAL_3d952fa6_4_k_cu_1f8824104cuda3std3__420unreachable_sentinelE - _ZN34_INTERNAL_3d952fa6_4_k_cu_1f8824104cuda3std6ranges3__45__cpo4cendE)
_ZN34_INTERNAL_3d952fa6_4_k_cu_1f8824104cuda3std6ranges3__45__cpo4cendE:
	.zero		1
	.type		_ZN34_INTERNAL_3d952fa6_4_k_cu_1f8824104cuda3std3__420unreachable_sentinelE,@object
	.size		_ZN34_INTERNAL_3d952fa6_4_k_cu_1f8824104cuda3std3__420unreachable_sentinelE,(_ZN34_INTERNAL_3d952fa6_4_k_cu_1f8824104cuda3std6ranges3__45__cpo5ssizeE - _ZN34_INTERNAL_3d952fa6_4_k_cu_1f8824104cuda3std3__420unreachable_sentinelE)
_ZN34_INTERNAL_3d952fa6_4_k_cu_1f8824104cuda3std3__420unreachable_sentinelE:
	.zero		1
	.type		_ZN34_INTERNAL_3d952fa6_4_k_cu_1f8824104cuda3std6ranges3__45__cpo5ssizeE,@object
	.size		_ZN34_INTERNAL_3d952fa6_4_k_cu_1f8824104cuda3std6ranges3__45__cpo5ssizeE,(_ZN34_INTERNAL_3d952fa6_4_k_cu_1f8824106thrust24THRUST_300001_SM_1000_NS12placeholders2_8E - _ZN34_INTERNAL_3d952fa6_4_k_cu_1f8824104cuda3std6ranges3__45__cpo5ssizeE)
_ZN34_INTERNAL_3d952fa6_4_k_cu_1f8824104cuda3std6ranges3__45__cpo5ssizeE:
	.zero		1
	.type		_ZN34_INTERNAL_3d952fa6_4_k_cu_1f8824106thrust24THRUST_300001_SM_1000_NS12placeholders2_8E,@object
	.size		_ZN34_INTERNAL_3d952fa6_4_k_cu_1f8824106thrust24THRUST_300001_SM_1000_NS12placeholders2_8E,(_ZN34_INTERNAL_3d952fa6_4_k_cu_1f8824104cuda3std3__45__cpo5crendE - _ZN34_INTERNAL_3d952fa6_4_k_cu_1f8824106thrust24THRUST_300001_SM_1000_NS12placeholders2_8E)
_ZN34_INTERNAL_3d952fa6_4_k_cu_1f8824106thrust24THRUST_300001_SM_1000_NS12placeholders2_8E:
	.zero		1
	.type		_ZN34_INTERNAL_3d952fa6_4_k_cu_1f8824104cuda3std3__45__cpo5crendE,@object
	.size		_ZN34_INTERNAL_3d952fa6_4_k_cu_1f8824104cuda3std3__45__cpo5crendE,(_ZN34_INTERNAL_3d952fa6_4_k_cu_1f8824104cuda3std6ranges3__45__cpo4prevE - _ZN34_INTERNAL_3d952fa6_4_k_cu_1f8824104cuda3std3__45__cpo5crendE)
_ZN34_INTERNAL_3d952fa6_4_k_cu_1f8824104cuda3std3__45__cpo5crendE:
	.zero		1
	.type		_ZN34_INTERNAL_3d952fa6_4_k_cu_1f8824104cuda3std6ranges3__45__cpo4prevE,@object
	.size		_ZN34_INTERNAL_3d952fa6_4_k_cu_1f8824104cuda3std6ranges3__45__cpo4prevE,(_ZN34_INTERNAL_3d952fa6_4_k_cu_1f8824104cuda3std6ranges3__45__cpo9iter_moveE - _ZN34_INTERNAL_3d952fa6_4_k_cu_1f8824104cuda3std6ranges3__45__cpo4prevE)
_ZN34_INTERNAL_3d952fa6_4_k_cu_1f8824104cuda3std6ranges3__45__cpo4prevE:
	.zero		1
	.type		_ZN34_INTERNAL_3d952fa6_4_k_cu_1f8824104cuda3std6ranges3__45__cpo9iter_moveE,@object
	.size		_ZN34_INTERNAL_3d952fa6_4_k_cu_1f8824104cuda3std6ranges3__45__cpo9iter_moveE,(_ZN34_INTERNAL_3d952fa6_4_k_cu_1f8824106thrust24THRUST_300001_SM_1000_NS6system6detail10sequential3seqE - _ZN34_INTERNAL_3d952fa6_4_k_cu_1f8824104cuda3std6ranges3__45__cpo9iter_moveE)
_ZN34_INTERNAL_3d952fa6_4_k_cu_1f8824104cuda3std6ranges3__45__cpo9iter_moveE:
	.zero		1
	.type		_ZN34_INTERNAL_3d952fa6_4_k_cu_1f8824106thrust24THRUST_300001_SM_1000_NS6system6detail10sequential3seqE,@object
	.size		_ZN34_INTERNAL_3d952fa6_4_k_cu_1f8824106thrust24THRUST_300001_SM_1000_NS6system6detail10sequential3seqE,(.L_40 - _ZN34_INTERNAL_3d952fa6_4_k_cu_1f8824106thrust24THRUST_300001_SM_1000_NS6system6detail10sequential3seqE)
_ZN34_INTERNAL_3d952fa6_4_k_cu_1f8824106thrust24THRUST_300001_SM_1000_NS6system6detail10sequential3seqE:
	.zero		1
.L_40:


//--------------------- .nv.constant0._ZN3cub18CUB_300001_SM_10006detail11EmptyKernelIvEEvv --------------------------
	.section	.nv.constant0._ZN3cub18CUB_300001_SM_10006detail11EmptyKernelIvEEvv,"a",@progbits
	.sectionflags	@""
	.align	4
.nv.constant0._ZN3cub18CUB_300001_SM_10006detail11EmptyKernelIvEEvv:
	.zero		896


//--------------------- .nv.constant0._Z15regenerateWalksP17curandStateXORWOWPiS1_S1_S1_iiii --------------------------
	.section	.nv.constant0._Z15regenerateWalksP17curandStateXORWOWPiS1_S1_S1_iiii,"a",@progbits
	.sectionflags	@""
	.align	4
.nv.constant0._Z15regenerateWalksP17curandStateXORWOWPiS1_S1_S1_iiii:
	.zero		952


//--------------------- .nv.constant0._Z19generateRandomWalksP17curandStateXORWOWPiS1_S1_S1_iiii --------------------------
	.section	.nv.constant0._Z19generateRandomWalksP17curandStateXORWOWPiS1_S1_S1_iiii,"a",@progbits
	.sectionflags	@""
	.align	4
.nv.constant0._Z19generateRandomWalksP17curandStateXORWOWPiS1_S1_S1_iiii:
	.zero		952


//--------------------- .nv.constant0._Z7initRNGP17curandStateXORWOWmi --------------------------
	.section	.nv.constant0._Z7initRNGP17curandStateXORWOWmi,"a",@progbits
	.sectionflags	@""
	.align	4
.nv.constant0._Z7initRNGP17curandStateXORWOWmi:
	.zero		916


//--------------------- SYMBOLS --------------------------

	.type		.nv.reservedSmem.offset0,@object
	.size		.nv.reservedSmem.offset0,0x4
